//
// Generated by NVIDIA NVVM Compiler
//
// Compiler Build ID: CL-36424714
// Cuda compilation tools, release 13.0, V13.0.88
// Based on NVVM 20.0.0
//

.version 9.0
.target sm_100
.address_size 64

	// .globl	_Z13conv2d_kernelPKfS0_S0_Pfiiiii

.visible .entry _Z13conv2d_kernelPKfS0_S0_Pfiiiii(
	.param .u64 .ptr .align 1 _Z13conv2d_kernelPKfS0_S0_Pfiiiii_param_0,
	.param .u64 .ptr .align 1 _Z13conv2d_kernelPKfS0_S0_Pfiiiii_param_1,
	.param .u64 .ptr .align 1 _Z13conv2d_kernelPKfS0_S0_Pfiiiii_param_2,
	.param .u64 .ptr .align 1 _Z13conv2d_kernelPKfS0_S0_Pfiiiii_param_3,
	.param .u32 _Z13conv2d_kernelPKfS0_S0_Pfiiiii_param_4,
	.param .u32 _Z13conv2d_kernelPKfS0_S0_Pfiiiii_param_5,
	.param .u32 _Z13conv2d_kernelPKfS0_S0_Pfiiiii_param_6,
	.param .u32 _Z13conv2d_kernelPKfS0_S0_Pfiiiii_param_7,
	.param .u32 _Z13conv2d_kernelPKfS0_S0_Pfiiiii_param_8
)
{
	.reg .pred 	%p<33>;
	.reg .b32 	%r<270>;
	.reg .b32 	%f<106>;
	.reg .b64 	%rd<89>;

	ld.param.u64 	%rd6, [_Z13conv2d_kernelPKfS0_S0_Pfiiiii_param_0];
	ld.param.u64 	%rd7, [_Z13conv2d_kernelPKfS0_S0_Pfiiiii_param_1];
	ld.param.u64 	%rd5, [_Z13conv2d_kernelPKfS0_S0_Pfiiiii_param_2];
	ld.param.u64 	%rd8, [_Z13conv2d_kernelPKfS0_S0_Pfiiiii_param_3];
	ld.param.u32 	%r140, [_Z13conv2d_kernelPKfS0_S0_Pfiiiii_param_4];
	ld.param.u32 	%r144, [_Z13conv2d_kernelPKfS0_S0_Pfiiiii_param_5];
	ld.param.u32 	%r141, [_Z13conv2d_kernelPKfS0_S0_Pfiiiii_param_6];
	ld.param.u32 	%r142, [_Z13conv2d_kernelPKfS0_S0_Pfiiiii_param_7];
	ld.param.u32 	%r143, [_Z13conv2d_kernelPKfS0_S0_Pfiiiii_param_8];
	cvta.to.global.u64 	%rd1, %rd7;
	cvta.to.global.u64 	%rd2, %rd6;
	cvta.to.global.u64 	%rd3, %rd8;
	mov.u32 	%r145, %ctaid.x;
	mov.u32 	%r146, %ntid.x;
	mov.u32 	%r147, %tid.x;
	mad.lo.s32 	%r1, %r145, %r146, %r147;
	mov.u32 	%r148, %ctaid.y;
	mov.u32 	%r149, %ntid.y;
	mul.lo.s32 	%r2, %r148, %r149;
	mov.u32 	%r3, %tid.y;
	add.s32 	%r150, %r2, %r3;
	setp.ge.s32 	%p1, %r1, %r144;
	sub.s32 	%r151, %r141, %r143;
	setp.gt.s32 	%p2, %r150, %r151;
	or.pred  	%p3, %p1, %p2;
	@%p3 bra 	$L__BB0_45;
	sub.s32 	%r5, %r142, %r143;
	setp.lt.s32 	%p4, %r5, 0;
	@%p4 bra 	$L__BB0_45;
	cvta.to.global.u64 	%rd9, %rd5;
	mul.wide.s32 	%rd10, %r1, 4;
	add.s64 	%rd4, %rd9, %rd10;
	setp.lt.s32 	%p5, %r143, 1;
	mul.lo.s32 	%r6, %r140, %r1;
	mad.lo.s32 	%r153, %r141, %r1, %r150;
	mul.lo.s32 	%r7, %r153, %r142;
	@%p5 bra 	$L__BB0_33;
	setp.lt.s32 	%p14, %r140, 1;
	@%p14 bra 	$L__BB0_21;
	add.s32 	%r8, %r5, 1;
	and.b32  	%r9, %r140, 7;
	add.s32 	%r10, %r9, -1;
	and.b32  	%r11, %r140, 3;
	and.b32  	%r12, %r140, 2147483640;
	and.b32  	%r13, %r140, 1;
	neg.s32 	%r14, %r12;
	mul.lo.s32 	%r172, %r143, %r143;
	shl.b32 	%r15, %r172, 3;
	add.s32 	%r173, %r6, 2;
	mul.lo.s32 	%r16, %r143, %r173;
	add.s32 	%r174, %r6, 3;
	mul.lo.s32 	%r17, %r143, %r174;
	add.s32 	%r175, %r6, 4;
	mul.lo.s32 	%r18, %r143, %r175;
	add.s32 	%r176, %r6, 6;
	mul.lo.s32 	%r19, %r143, %r176;
	mul.lo.s32 	%r177, %r143, %r140;
	mul.lo.s32 	%r20, %r177, %r1;
	add.s32 	%r178, %r3, %r141;
	add.s32 	%r21, %r178, %r2;
	mul.lo.s32 	%r179, %r142, %r141;
	shl.b32 	%r22, %r179, 3;
	shl.b32 	%r180, %r141, 1;
	add.s32 	%r23, %r150, %r180;
	mad.lo.s32 	%r24, %r141, 3, %r150;
	shl.b32 	%r181, %r141, 2;
	add.s32 	%r25, %r150, %r181;
	mad.lo.s32 	%r26, %r141, 5, %r150;
	mad.lo.s32 	%r27, %r141, 6, %r150;
	mad.lo.s32 	%r28, %r141, 7, %r150;
	mov.b32 	%r235, 0;
$L__BB0_5:
	ld.global.f32 	%f103, [%rd4];
	mov.b32 	%r236, 0;
$L__BB0_6:
	add.s32 	%r31, %r236, %r150;
	mad.lo.s32 	%r184, %r143, %r6, %r143;
	add.s32 	%r185, %r184, %r236;
	mul.lo.s32 	%r32, %r143, %r185;
	add.s32 	%r186, %r16, %r236;
	mul.lo.s32 	%r33, %r143, %r186;
	add.s32 	%r187, %r17, %r236;
	mul.lo.s32 	%r34, %r143, %r187;
	add.s32 	%r188, %r18, %r236;
	mul.lo.s32 	%r35, %r143, %r188;
	add.s32 	%r189, %r6, 5;
	mad.lo.s32 	%r190, %r143, %r189, %r236;
	mul.lo.s32 	%r36, %r143, %r190;
	add.s32 	%r191, %r19, %r236;
	mul.lo.s32 	%r37, %r143, %r191;
	add.s32 	%r192, %r6, 7;
	mad.lo.s32 	%r193, %r143, %r192, %r236;
	mul.lo.s32 	%r38, %r143, %r193;
	add.s32 	%r194, %r20, %r236;
	mul.lo.s32 	%r39, %r143, %r194;
	add.s32 	%r195, %r21, %r236;
	mad.lo.s32 	%r40, %r142, %r195, %r235;
	add.s32 	%r196, %r23, %r236;
	mad.lo.s32 	%r41, %r142, %r196, %r235;
	add.s32 	%r197, %r24, %r236;
	mad.lo.s32 	%r42, %r142, %r197, %r235;
	add.s32 	%r198, %r25, %r236;
	mad.lo.s32 	%r43, %r142, %r198, %r235;
	add.s32 	%r199, %r26, %r236;
	mad.lo.s32 	%r44, %r142, %r199, %r235;
	add.s32 	%r200, %r27, %r236;
	mad.lo.s32 	%r45, %r142, %r200, %r235;
	add.s32 	%r201, %r28, %r236;
	mad.lo.s32 	%r46, %r142, %r201, %r235;
	mad.lo.s32 	%r47, %r142, %r31, %r235;
	mov.b32 	%r237, 0;
$L__BB0_7:
	setp.lt.u32 	%p23, %r140, 8;
	add.s32 	%r49, %r237, %r235;
	mov.b32 	%r256, 0;
	@%p23 bra 	$L__BB0_10;
	add.s32 	%r253, %r32, %r237;
	add.s32 	%r252, %r33, %r237;
	add.s32 	%r251, %r34, %r237;
	add.s32 	%r250, %r35, %r237;
	add.s32 	%r249, %r36, %r237;
	add.s32 	%r248, %r37, %r237;
	add.s32 	%r247, %r38, %r237;
	add.s32 	%r246, %r39, %r237;
	add.s32 	%r245, %r40, %r237;
	add.s32 	%r244, %r41, %r237;
	add.s32 	%r243, %r42, %r237;
	add.s32 	%r242, %r43, %r237;
	add.s32 	%r241, %r44, %r237;
	add.s32 	%r240, %r45, %r237;
	add.s32 	%r239, %r46, %r237;
	add.s32 	%r238, %r47, %r237;
	mov.u32 	%r254, %r14;
$L__BB0_9:
	.pragma "nounroll";
	mul.wide.s32 	%rd27, %r238, 4;
	add.s64 	%rd28, %rd2, %rd27;
	ld.global.f32 	%f51, [%rd28];
	mul.wide.s32 	%rd29, %r246, 4;
	add.s64 	%rd30, %rd1, %rd29;
	ld.global.f32 	%f52, [%rd30];
	fma.rn.f32 	%f53, %f51, %f52, %f103;
	mul.wide.s32 	%rd31, %r245, 4;
	add.s64 	%rd32, %rd2, %rd31;
	ld.global.f32 	%f54, [%rd32];
	mul.wide.s32 	%rd33, %r253, 4;
	add.s64 	%rd34, %rd1, %rd33;
	ld.global.f32 	%f55, [%rd34];
	fma.rn.f32 	%f56, %f54, %f55, %f53;
	mul.wide.s32 	%rd35, %r244, 4;
	add.s64 	%rd36, %rd2, %rd35;
	ld.global.f32 	%f57, [%rd36];
	mul.wide.s32 	%rd37, %r252, 4;
	add.s64 	%rd38, %rd1, %rd37;
	ld.global.f32 	%f58, [%rd38];
	fma.rn.f32 	%f59, %f57, %f58, %f56;
	mul.wide.s32 	%rd39, %r243, 4;
	add.s64 	%rd40, %rd2, %rd39;
	ld.global.f32 	%f60, [%rd40];
	mul.wide.s32 	%rd41, %r251, 4;
	add.s64 	%rd42, %rd1, %rd41;
	ld.global.f32 	%f61, [%rd42];
	fma.rn.f32 	%f62, %f60, %f61, %f59;
	mul.wide.s32 	%rd43, %r242, 4;
	add.s64 	%rd44, %rd2, %rd43;
	ld.global.f32 	%f63, [%rd44];
	mul.wide.s32 	%rd45, %r250, 4;
	add.s64 	%rd46, %rd1, %rd45;
	ld.global.f32 	%f64, [%rd46];
	fma.rn.f32 	%f65, %f63, %f64, %f62;
	mul.wide.s32 	%rd47, %r241, 4;
	add.s64 	%rd48, %rd2, %rd47;
	ld.global.f32 	%f66, [%rd48];
	mul.wide.s32 	%rd49, %r249, 4;
	add.s64 	%rd50, %rd1, %rd49;
	ld.global.f32 	%f67, [%rd50];
	fma.rn.f32 	%f68, %f66, %f67, %f65;
	mul.wide.s32 	%rd51, %r240, 4;
	add.s64 	%rd52, %rd2, %rd51;
	ld.global.f32 	%f69, [%rd52];
	mul.wide.s32 	%rd53, %r248, 4;
	add.s64 	%rd54, %rd1, %rd53;
	ld.global.f32 	%f70, [%rd54];
	fma.rn.f32 	%f71, %f69, %f70, %f68;
	mul.wide.s32 	%rd55, %r239, 4;
	add.s64 	%rd56, %rd2, %rd55;
	ld.global.f32 	%f72, [%rd56];
	mul.wide.s32 	%rd57, %r247, 4;
	add.s64 	%rd58, %rd1, %rd57;
	ld.global.f32 	%f73, [%rd58];
	fma.rn.f32 	%f103, %f72, %f73, %f71;
	add.s32 	%r254, %r254, 8;
	add.s32 	%r253, %r253, %r15;
	add.s32 	%r252, %r252, %r15;
	add.s32 	%r251, %r251, %r15;
	add.s32 	%r250, %r250, %r15;
	add.s32 	%r249, %r249, %r15;
	add.s32 	%r248, %r248, %r15;
	add.s32 	%r247, %r247, %r15;
	add.s32 	%r246, %r246, %r15;
	add.s32 	%r245, %r245, %r22;
	add.s32 	%r244, %r244, %r22;
	add.s32 	%r243, %r243, %r22;
	add.s32 	%r242, %r242, %r22;
	add.s32 	%r241, %r241, %r22;
	add.s32 	%r240, %r240, %r22;
	add.s32 	%r239, %r239, %r22;
	add.s32 	%r238, %r238, %r22;
	setp.ne.s32 	%p24, %r254, 0;
	mov.u32 	%r256, %r12;
	@%p24 bra 	$L__BB0_9;
$L__BB0_10:
	setp.eq.s32 	%p25, %r9, 0;
	@%p25 bra 	$L__BB0_18;
	setp.lt.u32 	%p26, %r10, 3;
	@%p26 bra 	$L__BB0_13;
	mad.lo.s32 	%r203, %r256, %r141, %r31;
	mad.lo.s32 	%r204, %r203, %r142, %r49;
	add.s32 	%r205, %r256, %r6;
	mad.lo.s32 	%r206, %r205, %r143, %r236;
	mad.lo.s32 	%r207, %r206, %r143, %r237;
	mul.wide.s32 	%rd59, %r204, 4;
	add.s64 	%rd60, %rd2, %rd59;
	ld.global.f32 	%f75, [%rd60];
	mul.wide.s32 	%rd61, %r207, 4;
	add.s64 	%rd62, %rd1, %rd61;
	ld.global.f32 	%f76, [%rd62];
	fma.rn.f32 	%f77, %f75, %f76, %f103;
	add.s32 	%r208, %r203, %r141;
	mad.lo.s32 	%r209, %r208, %r142, %r49;
	add.s32 	%r210, %r206, %r143;
	mad.lo.s32 	%r211, %r210, %r143, %r237;
	mul.wide.s32 	%rd63, %r209, 4;
	add.s64 	%rd64, %rd2, %rd63;
	ld.global.f32 	%f78, [%rd64];
	mul.wide.s32 	%rd65, %r211, 4;
	add.s64 	%rd66, %rd1, %rd65;
	ld.global.f32 	%f79, [%rd66];
	fma.rn.f32 	%f80, %f78, %f79, %f77;
	add.s32 	%r212, %r208, %r141;
	mad.lo.s32 	%r213, %r212, %r142, %r49;
	add.s32 	%r214, %r210, %r143;
	mad.lo.s32 	%r215, %r214, %r143, %r237;
	mul.wide.s32 	%rd67, %r213, 4;
	add.s64 	%rd68, %rd2, %rd67;
	ld.global.f32 	%f81, [%rd68];
	mul.wide.s32 	%rd69, %r215, 4;
	add.s64 	%rd70, %rd1, %rd69;
	ld.global.f32 	%f82, [%rd70];
	fma.rn.f32 	%f83, %f81, %f82, %f80;
	add.s32 	%r216, %r212, %r141;
	mad.lo.s32 	%r217, %r216, %r142, %r49;
	add.s32 	%r218, %r214, %r143;
	mad.lo.s32 	%r219, %r218, %r143, %r237;
	mul.wide.s32 	%rd71, %r217, 4;
	add.s64 	%rd72, %rd2, %rd71;
	ld.global.f32 	%f84, [%rd72];
	mul.wide.s32 	%rd73, %r219, 4;
	add.s64 	%rd74, %rd1, %rd73;
	ld.global.f32 	%f85, [%rd74];
	fma.rn.f32 	%f103, %f84, %f85, %f83;
	add.s32 	%r256, %r256, 4;
$L__BB0_13:
	setp.eq.s32 	%p27, %r11, 0;
	@%p27 bra 	$L__BB0_18;
	setp.eq.s32 	%p28, %r11, 1;
	@%p28 bra 	$L__BB0_16;
	mad.lo.s32 	%r220, %r256, %r141, %r31;
	mad.lo.s32 	%r221, %r220, %r142, %r49;
	add.s32 	%r222, %r256, %r6;
	mad.lo.s32 	%r223, %r222, %r143, %r236;
	mad.lo.s32 	%r224, %r223, %r143, %r237;
	mul.wide.s32 	%rd75, %r221, 4;
	add.s64 	%rd76, %rd2, %rd75;
	ld.global.f32 	%f87, [%rd76];
	mul.wide.s32 	%rd77, %r224, 4;
	add.s64 	%rd78, %rd1, %rd77;
	ld.global.f32 	%f88, [%rd78];
	fma.rn.f32 	%f89, %f87, %f88, %f103;
	add.s32 	%r225, %r220, %r141;
	mad.lo.s32 	%r226, %r225, %r142, %r49;
	add.s32 	%r227, %r223, %r143;
	mad.lo.s32 	%r228, %r227, %r143, %r237;
	mul.wide.s32 	%rd79, %r226, 4;
	add.s64 	%rd80, %rd2, %rd79;
	ld.global.f32 	%f90, [%rd80];
	mul.wide.s32 	%rd81, %r228, 4;
	add.s64 	%rd82, %rd1, %rd81;
	ld.global.f32 	%f91, [%rd82];
	fma.rn.f32 	%f103, %f90, %f91, %f89;
	add.s32 	%r256, %r256, 2;
$L__BB0_16:
	setp.eq.s32 	%p29, %r13, 0;
	@%p29 bra 	$L__BB0_18;
	mad.lo.s32 	%r229, %r256, %r141, %r31;
	mad.lo.s32 	%r230, %r229, %r142, %r49;
	add.s32 	%r231, %r256, %r6;
	mad.lo.s32 	%r232, %r231, %r143, %r236;
	mad.lo.s32 	%r233, %r232, %r143, %r237;
	mul.wide.s32 	%rd83, %r230, 4;
	add.s64 	%rd84, %rd2, %rd83;
	ld.global.f32 	%f92, [%rd84];
	mul.wide.s32 	%rd85, %r233, 4;
	add.s64 	%rd86, %rd1, %rd85;
	ld.global.f32 	%f93, [%rd86];
	fma.rn.f32 	%f103, %f92, %f93, %f103;
$L__BB0_18:
	add.s32 	%r237, %r237, 1;
	setp.ne.s32 	%p30, %r237, %r143;
	@%p30 bra 	$L__BB0_7;
	add.s32 	%r236, %r236, 1;
	setp.ne.s32 	%p31, %r236, %r143;
	@%p31 bra 	$L__BB0_6;
	add.s32 	%r234, %r235, %r7;
	mul.wide.s32 	%rd87, %r234, 4;
	add.s64 	%rd88, %rd3, %rd87;
	st.global.f32 	[%rd88], %f103;
	add.s32 	%r235, %r235, 1;
	setp.eq.s32 	%p32, %r235, %r8;
	@%p32 bra 	$L__BB0_45;
	bra.uni 	$L__BB0_5;
$L__BB0_21:
	add.s32 	%r108, %r5, 1;
	and.b32  	%r109, %r108, 15;
	setp.lt.u32 	%p15, %r5, 15;
	mov.b32 	%r260, 0;
	@%p15 bra 	$L__BB0_24;
	and.b32  	%r260, %r108, -16;
	ld.global.f32 	%f104, [%rd4];
	mov.b32 	%r258, 0;
$L__BB0_23:
	.pragma "nounroll";
	add.s32 	%r165, %r258, %r7;
	mul.wide.s32 	%rd19, %r165, 4;
	add.s64 	%rd20, %rd3, %rd19;
	st.global.f32 	[%rd20], %f104;
	ld.global.f32 	%f37, [%rd4];
	st.global.f32 	[%rd20+4], %f37;
	st.global.f32 	[%rd20+8], %f37;
	ld.global.f32 	%f38, [%rd4];
	st.global.f32 	[%rd20+12], %f38;
	st.global.f32 	[%rd20+16], %f38;
	ld.global.f32 	%f39, [%rd4];
	st.global.f32 	[%rd20+20], %f39;
	st.global.f32 	[%rd20+24], %f39;
	ld.global.f32 	%f40, [%rd4];
	st.global.f32 	[%rd20+28], %f40;
	st.global.f32 	[%rd20+32], %f40;
	ld.global.f32 	%f41, [%rd4];
	st.global.f32 	[%rd20+36], %f41;
	st.global.f32 	[%rd20+40], %f41;
	ld.global.f32 	%f42, [%rd4];
	st.global.f32 	[%rd20+44], %f42;
	st.global.f32 	[%rd20+48], %f42;
	ld.global.f32 	%f43, [%rd4];
	st.global.f32 	[%rd20+52], %f43;
	st.global.f32 	[%rd20+56], %f43;
	ld.global.f32 	%f104, [%rd4];
	st.global.f32 	[%rd20+60], %f104;
	add.s32 	%r258, %r258, 16;
	setp.ne.s32 	%p16, %r258, %r260;
	@%p16 bra 	$L__BB0_23;
$L__BB0_24:
	setp.eq.s32 	%p17, %r109, 0;
	@%p17 bra 	$L__BB0_45;
	and.b32  	%r114, %r108, 7;
	setp.lt.u32 	%p18, %r109, 8;
	@%p18 bra 	$L__BB0_27;
	ld.global.f32 	%f44, [%rd4];
	add.s32 	%r166, %r260, %r7;
	mul.wide.s32 	%rd21, %r166, 4;
	add.s64 	%rd22, %rd3, %rd21;
	st.global.f32 	[%rd22], %f44;
	st.global.f32 	[%rd22+4], %f44;
	ld.global.f32 	%f45, [%rd4];
	st.global.f32 	[%rd22+8], %f45;
	st.global.f32 	[%rd22+12], %f45;
	ld.global.f32 	%f46, [%rd4];
	st.global.f32 	[%rd22+16], %f46;
	st.global.f32 	[%rd22+20], %f46;
	ld.global.f32 	%f47, [%rd4];
	st.global.f32 	[%rd22+24], %f47;
	st.global.f32 	[%rd22+28], %f47;
	add.s32 	%r260, %r260, 8;
$L__BB0_27:
	setp.eq.s32 	%p19, %r114, 0;
	@%p19 bra 	$L__BB0_45;
	and.b32  	%r117, %r108, 3;
	setp.lt.u32 	%p20, %r114, 4;
	@%p20 bra 	$L__BB0_30;
	ld.global.f32 	%f48, [%rd4];
	add.s32 	%r167, %r260, %r7;
	mul.wide.s32 	%rd23, %r167, 4;
	add.s64 	%rd24, %rd3, %rd23;
	st.global.f32 	[%rd24], %f48;
	st.global.f32 	[%rd24+4], %f48;
	ld.global.f32 	%f49, [%rd4];
	st.global.f32 	[%rd24+8], %f49;
	st.global.f32 	[%rd24+12], %f49;
	add.s32 	%r260, %r260, 4;
$L__BB0_30:
	setp.eq.s32 	%p21, %r117, 0;
	@%p21 bra 	$L__BB0_45;
	ld.global.f32 	%f19, [%rd4];
	mov.b32 	%r263, 0;
$L__BB0_32:
	.pragma "nounroll";
	add.s32 	%r169, %r260, %r7;
	mul.wide.s32 	%rd25, %r169, 4;
	add.s64 	%rd26, %rd3, %rd25;
	st.global.f32 	[%rd26], %f19;
	add.s32 	%r260, %r260, 1;
	add.s32 	%r263, %r263, 1;
	setp.eq.s32 	%p22, %r263, %r117;
	@%p22 bra 	$L__BB0_45;
	bra.uni 	$L__BB0_32;
$L__BB0_33:
	add.s32 	%r124, %r5, 1;
	and.b32  	%r125, %r124, 15;
	setp.lt.u32 	%p6, %r5, 15;
	mov.b32 	%r266, 0;
	@%p6 bra 	$L__BB0_36;
	and.b32  	%r266, %r124, -16;
	ld.global.f32 	%f105, [%rd4];
	mov.b32 	%r264, 0;
$L__BB0_35:
	.pragma "nounroll";
	add.s32 	%r157, %r264, %r7;
	mul.wide.s32 	%rd11, %r157, 4;
	add.s64 	%rd12, %rd3, %rd11;
	st.global.f32 	[%rd12], %f105;
	ld.global.f32 	%f24, [%rd4];
	st.global.f32 	[%rd12+4], %f24;
	st.global.f32 	[%rd12+8], %f24;
	ld.global.f32 	%f25, [%rd4];
	st.global.f32 	[%rd12+12], %f25;
	st.global.f32 	[%rd12+16], %f25;
	ld.global.f32 	%f26, [%rd4];
	st.global.f32 	[%rd12+20], %f26;
	st.global.f32 	[%rd12+24], %f26;
	ld.global.f32 	%f27, [%rd4];
	st.global.f32 	[%rd12+28], %f27;
	st.global.f32 	[%rd12+32], %f27;
	ld.global.f32 	%f28, [%rd4];
	st.global.f32 	[%rd12+36], %f28;
	st.global.f32 	[%rd12+40], %f28;
	ld.global.f32 	%f29, [%rd4];
	st.global.f32 	[%rd12+44], %f29;
	st.global.f32 	[%rd12+48], %f29;
	ld.global.f32 	%f30, [%rd4];
	st.global.f32 	[%rd12+52], %f30;
	st.global.f32 	[%rd12+56], %f30;
	ld.global.f32 	%f105, [%rd4];
	st.global.f32 	[%rd12+60], %f105;
	add.s32 	%r264, %r264, 16;
	setp.ne.s32 	%p7, %r264, %r266;
	@%p7 bra 	$L__BB0_35;
$L__BB0_36:
	setp.eq.s32 	%p8, %r125, 0;
	@%p8 bra 	$L__BB0_45;
	and.b32  	%r130, %r124, 7;
	setp.lt.u32 	%p9, %r125, 8;
	@%p9 bra 	$L__BB0_39;
	ld.global.f32 	%f31, [%rd4];
	add.s32 	%r158, %r266, %r7;
	mul.wide.s32 	%rd13, %r158, 4;
	add.s64 	%rd14, %rd3, %rd13;
	st.global.f32 	[%rd14], %f31;
	st.global.f32 	[%rd14+4], %f31;
	ld.global.f32 	%f32, [%rd4];
	st.global.f32 	[%rd14+8], %f32;
	st.global.f32 	[%rd14+12], %f32;
	ld.global.f32 	%f33, [%rd4];
	st.global.f32 	[%rd14+16], %f33;
	st.global.f32 	[%rd14+20], %f33;
	ld.global.f32 	%f34, [%rd4];
	st.global.f32 	[%rd14+24], %f34;
	st.global.f32 	[%rd14+28], %f34;
	add.s32 	%r266, %r266, 8;
$L__BB0_39:
	setp.eq.s32 	%p10, %r130, 0;
	@%p10 bra 	$L__BB0_45;
	and.b32  	%r133, %r124, 3;
	setp.lt.u32 	%p11, %r130, 4;
	@%p11 bra 	$L__BB0_42;
	ld.global.f32 	%f35, [%rd4];
	add.s32 	%r159, %r266, %r7;
	mul.wide.s32 	%rd15, %r159, 4;
	add.s64 	%rd16, %rd3, %rd15;
	st.global.f32 	[%rd16], %f35;
	st.global.f32 	[%rd16+4], %f35;
	ld.global.f32 	%f36, [%rd4];
	st.global.f32 	[%rd16+8], %f36;
	st.global.f32 	[%rd16+12], %f36;
	add.s32 	%r266, %r266, 4;
$L__BB0_42:
	setp.eq.s32 	%p12, %r133, 0;
	@%p12 bra 	$L__BB0_45;
	ld.global.f32 	%f23, [%rd4];
	mov.b32 	%r269, 0;
$L__BB0_44:
	.pragma "nounroll";
	add.s32 	%r161, %r266, %r7;
	mul.wide.s32 	%rd17, %r161, 4;
	add.s64 	%rd18, %rd3, %rd17;
	st.global.f32 	[%rd18], %f23;
	add.s32 	%r266, %r266, 1;
	add.s32 	%r269, %r269, 1;
	setp.ne.s32 	%p13, %r269, %r133;
	@%p13 bra 	$L__BB0_44;
$L__BB0_45:
	ret;

}


// ===== COMPILED SASS (sm_100) =====

	.target	sm_100

	.elftype	@"ET_EXEC"


//--------------------- .note.nv.tkinfo           --------------------------
	.section	.note.nv.tkinfo,"",@"SHT_NOTE"
	.sectionflags	@"SHF_NOTE_NV_TKINFO"
	.tkinfo
        /*0018*/ 	.word	0x00000002
        /*0030*/ 	.string	""
        /*0030*/ 	.string	"ptxas"
        /*0030*/ 	.string	"Cuda compilation tools, release 13.0, V13.0.88"
        /*0030*/ 	.string	"Build cuda_13.0.r13.0/compiler.36424714_0"
        /*0030*/ 	.string	"-arch sm_100 -m 64 "



//--------------------- .note.nv.cuinfo           --------------------------
	.section	.note.nv.cuinfo,"",@"SHT_NOTE"
	.sectionflags	@"SHF_NOTE_NV_CUINFO"
        /*0018*/ 	.short	0x0002
        /*001a*/ 	.short	0x0064
        /*001c*/ 	.short	0x0082
	.zero		2


//--------------------- .nv.info                  --------------------------
	.section	.nv.info,"",@"SHT_CUDA_INFO"
	.align	4


	//----- nvinfo : EIATTR_REGCOUNT
	.align		4
        /*0000*/ 	.byte	0x04, 0x2f
        /*0002*/ 	.short	(.L_1 - .L_0)
	.align		4
.L_0:
        /*0004*/ 	.word	index@(_Z13conv2d_kernelPKfS0_S0_Pfiiiii)
        /*0008*/ 	.word	0x00000040


	//----- nvinfo : EIATTR_FRAME_SIZE
	.align		4
.L_1:
        /*000c*/ 	.byte	0x04, 0x11
        /*000e*/ 	.short	(.L_3 - .L_2)
	.align		4
.L_2:
        /*0010*/ 	.word	index@(_Z13conv2d_kernelPKfS0_S0_Pfiiiii)
        /*0014*/ 	.word	0x00000000


	//----- nvinfo : EIATTR_MIN_STACK_SIZE
	.align		4
.L_3:
        /*0018*/ 	.byte	0x04, 0x12
        /*001a*/ 	.short	(.L_5 - .L_4)
	.align		4
.L_4:
        /*001c*/ 	.word	index@(_Z13conv2d_kernelPKfS0_S0_Pfiiiii)
        /*0020*/ 	.word	0x00000000
.L_5:


//--------------------- .nv.compat                --------------------------
	.section	.nv.compat,"",@"SHT_CUDA_COMPAT_INFO"
	.align	4
        /*0000*/ 	.byte	0x02, 0x09, 0x00, 0x00, 0x02, 0x02, 0x01, 0x00, 0x02, 0x05, 0x05, 0x00, 0x03, 0x07, 0x01, 0x01
        /*0010*/ 	.byte	0x02, 0x03, 0x00, 0x00, 0x02, 0x06, 0x01, 0x00, 0x04, 0x0b, 0x08, 0x00, 0x09, 0x00, 0x00, 0x00
        /*0020*/ 	.byte	0x00, 0x00, 0x00, 0x00


//--------------------- .nv.info._Z13conv2d_kernelPKfS0_S0_Pfiiiii --------------------------
	.section	.nv.info._Z13conv2d_kernelPKfS0_S0_Pfiiiii,"",@"SHT_CUDA_INFO"
	.sectionflags	@""
	.align	4


	//----- nvinfo : EIATTR_CUDA_API_VERSION
	.align		4
        /*0000*/ 	.byte	0x04, 0x37
        /*0002*/ 	.short	(.L_7 - .L_6)
.L_6:
        /*0004*/ 	.word	0x00000082


	//----- nvinfo : EIATTR_KPARAM_INFO
	.align		4
.L_7:
        /*0008*/ 	.byte	0x04, 0x17
        /*000a*/ 	.short	(.L_9 - .L_8)
.L_8:
        /*000c*/ 	.word	0x00000000
        /*0010*/ 	.short	0x0008
        /*0012*/ 	.short	0x0030
        /*0014*/ 	.byte	0x00, 0xf0, 0x11, 0x00


	//----- nvinfo : EIATTR_KPARAM_INFO
	.align		4
.L_9:
        /*0018*/ 	.byte	0x04, 0x17
        /*001a*/ 	.short	(.L_11 - .L_10)
.L_10:
        /*001c*/ 	.word	0x00000000
        /*0020*/ 	.short	0x0007
        /*0022*/ 	.short	0x002c
        /*0024*/ 	.byte	0x00, 0xf0, 0x11, 0x00


	//----- nvinfo : EIATTR_KPARAM_INFO
	.align		4
.L_11:
        /*0028*/ 	.byte	0x04, 0x17
        /*002a*/ 	.short	(.L_13 - .L_12)
.L_12:
        /*002c*/ 	.word	0x00000000
        /*0030*/ 	.short	0x0006
        /*0032*/ 	.short	0x0028
        /*0034*/ 	.byte	0x00, 0xf0, 0x11, 0x00


	//----- nvinfo : EIATTR_KPARAM_INFO
	.align		4
.L_13:
        /*0038*/ 	.byte	0x04, 0x17
        /*003a*/ 	.short	(.L_15 - .L_14)
.L_14:
        /*003c*/ 	.word	0x00000000
        /*0040*/ 	.short	0x0005
        /*0042*/ 	.short	0x0024
        /*0044*/ 	.byte	0x00, 0xf0, 0x11, 0x00


	//----- nvinfo : EIATTR_KPARAM_INFO
	.align		4
.L_15:
        /*0048*/ 	.byte	0x04, 0x17
        /*004a*/ 	.short	(.L_17 - .L_16)
.L_16:
        /*004c*/ 	.word	0x00000000
        /*0050*/ 	.short	0x0004
        /*0052*/ 	.short	0x0020
        /*0054*/ 	.byte	0x00, 0xf0, 0x11, 0x00


	//----- nvinfo : EIATTR_KPARAM_INFO
	.align		4
.L_17:
        /*0058*/ 	.byte	0x04, 0x17
        /*005a*/ 	.short	(.L_19 - .L_18)
.L_18:
        /*005c*/ 	.word	0x00000000
        /*0060*/ 	.short	0x0003
        /*0062*/ 	.short	0x0018
        /*0064*/ 	.byte	0x00, 0xf5, 0x21, 0x00


	//----- nvinfo : EIATTR_KPARAM_INFO
	.align		4
.L_19:
        /*0068*/ 	.byte	0x04, 0x17
        /*006a*/ 	.short	(.L_21 - .L_20)
.L_20:
        /*006c*/ 	.word	0x00000000
        /*0070*/ 	.short	0x0002
        /*0072*/ 	.short	0x0010
        /*0074*/ 	.byte	0x00, 0xf5, 0x21, 0x00


	//----- nvinfo : EIATTR_KPARAM_INFO
	.align		4
.L_21:
        /*0078*/ 	.byte	0x04, 0x17
        /*007a*/ 	.short	(.L_23 - .L_22)
.L_22:
        /*007c*/ 	.word	0x00000000
        /*0080*/ 	.short	0x0001
        /*0082*/ 	.short	0x0008
        /*0084*/ 	.byte	0x00, 0xf5, 0x21, 0x00


	//----- nvinfo : EIATTR_KPARAM_INFO
	.align		4
.L_23:
        /*0088*/ 	.byte	0x04, 0x17
        /*008a*/ 	.short	(.L_25 - .L_24)
.L_24:
        /*008c*/ 	.word	0x00000000
        /*0090*/ 	.short	0x0000
        /*0092*/ 	.short	0x0000
        /*0094*/ 	.byte	0x00, 0xf5, 0x21, 0x00


	//----- nvinfo : EIATTR_SPARSE_MMA_MASK
	.align		4
.L_25:
        /*0098*/ 	.byte	0x03, 0x50
        /*009a*/ 	.short	0x0000


	//----- nvinfo : EIATTR_MAXREG_COUNT
	.align		4
        /*009c*/ 	.byte	0x03, 0x1b
        /*009e*/ 	.short	0x00ff


	//----- nvinfo : EIATTR_MERCURY_ISA_VERSION
	.align		4
        /*00a0*/ 	.byte	0x03, 0x5f
        /*00a2*/ 	.short	0x0101


	//----- nvinfo : EIATTR_VRC_CTA_INIT_COUNT
	.align		4
        /*00a4*/ 	.byte	0x02, 0x4a
	.zero		1
	.zero		1


	//----- nvinfo : EIATTR_EXIT_INSTR_OFFSETS
	.align		4
        /*00a8*/ 	.byte	0x04, 0x1c
        /*00aa*/ 	.short	(.L_27 - .L_26)


	//   ....[0]....
.L_26:
        /*00ac*/ 	.word	0x00000100


	//   ....[1]....
        /*00b0*/ 	.word	0x00000140


	//   ....[2]....
        /*00b4*/ 	.word	0x000011e0


	//   ....[3]....
        /*00b8*/ 	.word	0x00001470


	//   ....[4]....
        /*00bc*/ 	.word	0x000015c0


	//   ....[5]....
        /*00c0*/ 	.word	0x000016b0


	//   ....[6]....
        /*00c4*/ 	.word	0x00001750


	//   ....[7]....
        /*00c8*/ 	.word	0x000019f0


	//   ....[8]....
        /*00cc*/ 	.word	0x00001b40


	//   ....[9]....
        /*00d0*/ 	.word	0x00001c30


	//   ....[10]....
        /*00d4*/ 	.word	0x00001ce0


	//----- nvinfo : EIATTR_CBANK_PARAM_SIZE
	.align		4
.L_27:
        /*00d8*/ 	.byte	0x03, 0x19
        /*00da*/ 	.short	0x0034


	//----- nvinfo : EIATTR_PARAM_CBANK
	.align		4
        /*00dc*/ 	.byte	0x04, 0x0a
        /*00de*/ 	.short	(.L_29 - .L_28)
	.align		4
.L_28:
        /*00e0*/ 	.word	index@(.nv.constant0._Z13conv2d_kernelPKfS0_S0_Pfiiiii)
        /*00e4*/ 	.short	0x0380
        /*00e6*/ 	.short	0x0034


	//----- nvinfo : EIATTR_SW_WAR
	.align		4
.L_29:
        /*00e8*/ 	.byte	0x04, 0x36
        /*00ea*/ 	.short	(.L_31 - .L_30)
.L_30:
        /*00ec*/ 	.word	0x00000008
.L_31:


//--------------------- .nv.callgraph             --------------------------
	.section	.nv.callgraph,"",@"SHT_CUDA_CALLGRAPH"
	.align	4
	.sectionentsize	8
	.align		4
        /*0000*/ 	.word	0x00000000
	.align		4
        /*0004*/ 	.word	0xffffffff
	.align		4
        /*0008*/ 	.word	0x00000000
	.align		4
        /*000c*/ 	.word	0xfffffffe
	.align		4
        /*0010*/ 	.word	0x00000000
	.align		4
        /*0014*/ 	.word	0xfffffffd
	.align		4
        /*0018*/ 	.word	0x00000000
	.align		4
        /*001c*/ 	.word	0xfffffffc


//--------------------- .text._Z13conv2d_kernelPKfS0_S0_Pfiiiii --------------------------
	.section	.text._Z13conv2d_kernelPKfS0_S0_Pfiiiii,"ax",@progbits
	.align	128
        .global         _Z13conv2d_kernelPKfS0_S0_Pfiiiii
        .type           _Z13conv2d_kernelPKfS0_S0_Pfiiiii,@function
        .size           _Z13conv2d_kernelPKfS0_S0_Pfiiiii,(.L_x_21 - _Z13conv2d_kernelPKfS0_S0_Pfiiiii)
        .other          _Z13conv2d_kernelPKfS0_S0_Pfiiiii,@"STO_CUDA_ENTRY STV_DEFAULT"
_Z13conv2d_kernelPKfS0_S0_Pfiiiii:
.text._Z13conv2d_kernelPKfS0_S0_Pfiiiii:
[----:B------:R-:W-:Y:S01]  /*0000*/  LDC R1, c[0x0][0x37c] ;  /* 0x0000df00ff017b82 */ /* 0x000fe20000000800 */
[----:B------:R-:W0:Y:S07]  /*0010*/  S2R R4, SR_TID.Y ;  /* 0x0000000000047919 */ /* 0x000e2e0000002200 */
[----:B------:R-:W1:Y:S01]  /*0020*/  S2UR UR4, SR_CTAID.Y ;  /* 0x00000000000479c3 */ /* 0x000e620000002600 */
[----:B------:R-:W2:Y:S01]  /*0030*/  LDCU UR7, c[0x0][0x3a4] ;  /* 0x00007480ff0777ac */ /* 0x000ea20008000800 */
[----:B------:R-:W3:Y:S06]  /*0040*/  S2R R2, SR_TID.X ;  /* 0x0000000000027919 */ /* 0x000eec0000002100 */
[----:B------:R-:W3:Y:S01]  /*0050*/  LDC R7, c[0x0][0x360] ;  /* 0x0000d800ff077b82 */ /* 0x000ee20000000800 */
[----:B------:R-:W1:Y:S07]  /*0060*/  LDCU UR5, c[0x0][0x364] ;  /* 0x00006c80ff0577ac */ /* 0x000e6e0008000800 */
[----:B------:R-:W4:Y:S08]  /*0070*/  LDC R13, c[0x0][0x3a8] ;  /* 0x0000ea00ff0d7b82 */ /* 0x000f300000000800 */
[----:B------:R-:W4:Y:S01]  /*0080*/  LDC R8, c[0x0][0x3b0] ;  /* 0x0000ec00ff087b82 */ /* 0x000f220000000800 */
[----:B-1----:R-:W-:-:S07]  /*0090*/  UIMAD UR4, UR4, UR5, URZ ;  /* 0x00000005040472a4 */ /* 0x002fce000f8e02ff */
[----:B------:R-:W3:Y:S01]  /*00a0*/  S2UR UR6, SR_CTAID.X ;  /* 0x00000000000679c3 */ /* 0x000ee20000002500 */
[----:B0-----:R-:W-:Y:S02]  /*00b0*/  IADD3 R0, PT, PT, R4, UR4, RZ ;  /* 0x0000000404007c10 */ /* 0x001fe4000fffe0ff */
[----:B----4-:R-:W-:-:S04]  /*00c0*/  IADD3 R3, PT, PT, R13, -R8, RZ ;  /* 0x800000080d037210 */ /* 0x010fc80007ffe0ff */
[----:B------:R-:W-:Y:S01]  /*00d0*/  ISETP.GT.AND P0, PT, R0, R3, PT ;  /* 0x000000030000720c */ /* 0x000fe20003f04270 */
[----:B---3--:R-:W-:-:S05]  /*00e0*/  IMAD R7, R7, UR6, R2 ;  /* 0x0000000607077c24 */ /* 0x008fca000f8e0202 */
[----:B--2---:R-:W-:-:S13]  /*00f0*/  ISETP.GE.OR P0, PT, R7, UR7, P0 ;  /* 0x0000000707007c0c */ /* 0x004fda0008706670 */
[----:B------:R-:W-:Y:S05]  /*0100*/  @P0 EXIT ;  /* 0x000000000000094d */ /* 0x000fea0003800000 */
[----:B------:R-:W0:Y:S02]  /*0110*/  LDCU UR6, c[0x0][0x3ac] ;  /* 0x00007580ff0677ac */ /* 0x000e240008000800 */
[----:B0-----:R-:W-:-:S04]  /*0120*/  IADD3 R3, PT, PT, -R8, UR6, RZ ;  /* 0x0000000608037c10 */ /* 0x001fc8000fffe1ff */
[----:B------:R-:W-:-:S13]  /*0130*/  ISETP.GE.AND P0, PT, R3, RZ, PT ;  /* 0x000000ff0300720c */ /* 0x000fda0003f06270 */
[----:B------:R-:W-:Y:S05]  /*0140*/  @!P0 EXIT ;  /* 0x000000000000894d */ /* 0x000fea0003800000 */
[----:B------:R-:W0:Y:S01]  /*0150*/  LDC.64 R28, c[0x0][0x390] ;  /* 0x0000e400ff1c7b82 */ /* 0x000e220000000a00 */
[----:B------:R-:W-:Y:S01]  /*0160*/  ISETP.GE.AND P0, PT, R8, 0x1, PT ;  /* 0x000000010800780c */ /* 0x000fe20003f06270 */
[----:B------:R-:W1:Y:S01]  /*0170*/  LDCU.64 UR10, c[0x0][0x358] ;  /* 0x00006b00ff0a77ac */ /* 0x000e620008000a00 */
[C---:B------:R-:W-:Y:S02]  /*0180*/  IMAD R2, R7.reuse, R13, R0 ;  /* 0x0000000d07027224 */ /* 0x040fe400078e0200 */
[----:B0-----:R-:W-:-:S09]  /*0190*/  IMAD.WIDE R28, R7, 0x4, R28 ;  /* 0x00000004071c7825 */ /* 0x001fd200078e021c */
[----:B-1----:R-:W-:Y:S05]  /*01a0*/  @!P0 BRA `(.L_x_0) ;  /* 0x0000001400748947 */ /* 0x002fea0003800000 */
[----:B------:R-:W0:Y:S02]  /*01b0*/  LDCU UR7, c[0x0][0x3a0] ;  /* 0x00007400ff0777ac */ /* 0x000e240008000800 */
[----:B0-----:R-:W-:-:S09]  /*01c0*/  UISETP.GE.AND UP0, UPT, UR7, 0x1, UPT ;  /* 0x000000010700788c */ /* 0x001fd2000bf06270 */
[----:B------:R-:W-:Y:S05]  /*01d0*/  BRA.U !UP0, `(.L_x_1) ;  /* 0x0000001108087547 */ /* 0x000fea000b800000 */
[C---:B------:R-:W-:Y:S01]  /*01e0*/  IMAD R6, R8.reuse, UR7, RZ ;  /* 0x0000000708067c24 */ /* 0x040fe2000f8e02ff */
[----:B------:R-:W-:Y:S01]  /*01f0*/  ULOP3.LUT UR5, UR7, 0x7, URZ, 0xc0, !UPT ;  /* 0x0000000707057892 */ /* 0x000fe2000f8ec0ff */
[C---:B------:R-:W-:Y:S01]  /*0200*/  IADD3 R3, PT, PT, R13.reuse, UR4, R4 ;  /* 0x000000040d037c10 */ /* 0x040fe2000fffe004 */
[----:B------:R-:W-:Y:S01]  /*0210*/  IMAD R4, R8, R8, RZ ;  /* 0x0000000808047224 */ /* 0x000fe200078e02ff */
[----:B------:R-:W-:Y:S01]  /*0220*/  LEA R8, R13, R0, 0x1 ;  /* 0x000000000d087211 */ /* 0x000fe200078e08ff */
[C---:B------:R-:W-:Y:S01]  /*0230*/  IMAD R5, R7.reuse, R6, RZ ;  /* 0x0000000607057224 */ /* 0x040fe200078e02ff */
[----:B------:R-:W-:Y:S01]  /*0240*/  UIADD3 UR5, UPT, UPT, UR5, -0x1, URZ ;  /* 0xffffffff05057890 */ /* 0x000fe2000fffe0ff */
[----:B------:R-:W-:Y:S01]  /*0250*/  IMAD R6, R7, UR7, RZ ;  /* 0x0000000707067c24 */ /* 0x000fe2000f8e02ff */
[C---:B------:R-:W-:Y:S01]  /*0260*/  LEA R10, R13.reuse, R0, 0x2 ;  /* 0x000000000d0a7211 */ /* 0x040fe200078e10ff */
[C---:B------:R-:W-:Y:S01]  /*0270*/  IMAD R7, R13.reuse, UR6, RZ ;  /* 0x000000060d077c24 */ /* 0x040fe2000f8e02ff */
[----:B------:R-:W-:Y:S01]  /*0280*/  ULOP3.LUT UR8, UR7, 0x7ffffff8, URZ, 0xc0, !UPT ;  /* 0x7ffffff807087892 */ /* 0x000fe2000f8ec0ff */
[C-C-:B------:R-:W-:Y:S01]  /*0290*/  IMAD R9, R13.reuse, 0x3, R0.reuse ;  /* 0x000000030d097824 */ /* 0x140fe200078e0200 */
[----:B------:R-:W-:Y:S01]  /*02a0*/  UISETP.GE.U32.AND UP0, UPT, UR5, 0x3, UPT ;  /* 0x000000030500788c */ /* 0x000fe2000bf06070 */
[C-C-:B------:R-:W-:Y:S01]  /*02b0*/  IMAD R11, R13.reuse, 0x5, R0.reuse ;  /* 0x000000050d0b7824 */ /* 0x140fe200078e0200 */
[----:B------:R-:W-:Y:S01]  /*02c0*/  UMOV UR4, URZ ;  /* 0x000000ff00047c82 */ /* 0x000fe20008000000 */
[----:B------:R-:W-:-:S02]  /*02d0*/  IMAD R12, R13, 0x6, R0 ;  /* 0x000000060d0c7824 */ /* 0x000fc400078e0200 */
[----:B------:R-:W-:-:S07]  /*02e0*/  IMAD R13, R13, 0x7, R0 ;  /* 0x000000070d0d7824 */ /* 0x000fce00078e0200 */
.L_x_9:
[----:B01----:R0:W5:Y:S01]  /*02f0*/  LDG.E R44, desc[UR10][R28.64] ;  /* 0x0000000a1c2c7981 */ /* 0x003162000c1e1900 */
[----:B------:R-:W-:-:S05]  /*0300*/  UMOV UR5, URZ ;  /* 0x000000ff00057c82 */ /* 0x000fca0008000000 */
.L_x_8:
[----:B------:R-:W1:Y:S01]  /*0310*/  LDC R25, c[0x0][0x3b0] ;  /* 0x0000ec00ff197b82 */ /* 0x000e620000000800 */
[C---:B------:R-:W-:Y:S01]  /*0320*/  IADD3 R22, PT, PT, R6.reuse, 0x5, RZ ;  /* 0x0000000506167810 */ /* 0x040fe20007ffe0ff */
[----:B------:R-:W-:Y:S01]  /*0330*/  UMOV UR6, URZ ;  /* 0x000000ff00067c82 */ /* 0x000fe20008000000 */
[----:B------:R-:W-:Y:S02]  /*0340*/  IADD3 R23, PT, PT, R6, 0x7, RZ ;  /* 0x0000000706177810 */ /* 0x000fe40007ffe0ff */
[----:B------:R-:W-:Y:S02]  /*0350*/  IADD3 R15, PT, PT, R3, UR5, RZ ;  /* 0x00000005030f7c10 */ /* 0x000fe4000fffe0ff */
[----:B------:R-:W-:Y:S01]  /*0360*/  IADD3 R16, PT, PT, R8, UR5, RZ ;  /* 0x0000000508107c10 */ /* 0x000fe2000fffe0ff */
[----:B------:R-:W2:Y:S01]  /*0370*/  LDC R14, c[0x0][0x3ac] ;  /* 0x0000eb00ff0e7b82 */ /* 0x000ea20000000800 */
[----:B------:R-:W-:Y:S02]  /*0380*/  IADD3 R17, PT, PT, R9, UR5, RZ ;  /* 0x0000000509117c10 */ /* 0x000fe4000fffe0ff */
[----:B------:R-:W-:-:S02]  /*0390*/  IADD3 R18, PT, PT, R10, UR5, RZ ;  /* 0x000000050a127c10 */ /* 0x000fc4000fffe0ff */
[----:B------:R-:W-:Y:S02]  /*03a0*/  IADD3 R19, PT, PT, R11, UR5, RZ ;  /* 0x000000050b137c10 */ /* 0x000fe4000fffe0ff */
[----:B------:R-:W-:Y:S02]  /*03b0*/  IADD3 R20, PT, PT, R12, UR5, RZ ;  /* 0x000000050c147c10 */ /* 0x000fe4000fffe0ff */
[----:B------:R-:W-:Y:S02]  /*03c0*/  IADD3 R21, PT, PT, R13, UR5, RZ ;  /* 0x000000050d157c10 */ /* 0x000fe4000fffe0ff */
[C---:B------:R-:W-:Y:S02]  /*03d0*/  IADD3 R24, PT, PT, R6.reuse, 0x6, RZ ;  /* 0x0000000606187810 */ /* 0x040fe40007ffe0ff */
[C---:B------:R-:W-:Y:S02]  /*03e0*/  IADD3 R26, PT, PT, R6.reuse, 0x4, RZ ;  /* 0x00000004061a7810 */ /* 0x040fe40007ffe0ff */
[C---:B------:R-:W-:Y:S01]  /*03f0*/  IADD3 R27, PT, PT, R6.reuse, 0x3, RZ ;  /* 0x00000003061b7810 */ /* 0x040fe20007ffe0ff */
[----:B-1----:R-:W-:-:S02]  /*0400*/  IMAD R36, R6, R25, R25 ;  /* 0x0000001906247224 */ /* 0x002fc400078e0219 */
[-C--:B------:R-:W-:Y:S02]  /*0410*/  IMAD R22, R22, R25.reuse, UR5 ;  /* 0x0000000516167e24 */ /* 0x080fe4000f8e0219 */
[----:B------:R-:W-:Y:S01]  /*0420*/  IMAD R23, R23, R25, UR5 ;  /* 0x0000000517177e24 */ /* 0x000fe2000f8e0219 */
[----:B------:R-:W-:Y:S02]  /*0430*/  IADD3 R25, PT, PT, R6, 0x2, RZ ;  /* 0x0000000206197810 */ /* 0x000fe40007ffe0ff */
[----:B------:R-:W-:Y:S01]  /*0440*/  IADD3 R36, PT, PT, R36, UR5, RZ ;  /* 0x0000000524247c10 */ /* 0x000fe2000fffe0ff */
[-C--:B--2---:R-:W-:Y:S02]  /*0450*/  IMAD R15, R15, R14.reuse, UR4 ;  /* 0x000000040f0f7e24 */ /* 0x084fe4000f8e020e */
[-C--:B------:R-:W-:Y:S02]  /*0460*/  IMAD R16, R16, R14.reuse, UR4 ;  /* 0x0000000410107e24 */ /* 0x080fe4000f8e020e */
[----:B------:R-:W-:-:S02]  /*0470*/  IMAD R17, R17, R14, UR4 ;  /* 0x0000000411117e24 */ /* 0x000fc4000f8e020e */
[-C--:B------:R-:W-:Y:S02]  /*0480*/  IMAD R18, R18, R14.reuse, UR4 ;  /* 0x0000000412127e24 */ /* 0x080fe4000f8e020e */
[-C--:B------:R-:W-:Y:S02]  /*0490*/  IMAD R19, R19, R14.reuse, UR4 ;  /* 0x0000000413137e24 */ /* 0x080fe4000f8e020e */
[-C--:B------:R-:W-:Y:S02]  /*04a0*/  IMAD R20, R20, R14.reuse, UR4 ;  /* 0x0000000414147e24 */ /* 0x080fe4000f8e020e */
[----:B------:R-:W-:-:S07]  /*04b0*/  IMAD R21, R21, R14, UR4 ;  /* 0x0000000415157e24 */ /* 0x000fce000f8e020e */
.L_x_7:
[----:B------:R-:W1:Y:S02]  /*04c0*/  LDCU UR7, c[0x0][0x3a0] ;  /* 0x00007400ff0777ac */ /* 0x000e640008000800 */
[----:B-1----:R-:W-:-:S03]  /*04d0*/  UISETP.GE.U32.AND UP1, UPT, UR7, 0x8, UPT ;  /* 0x000000080700788c */ /* 0x002fc6000bf26070 */
[----:B------:R-:W-:-:S06]  /*04e0*/  UMOV UR7, URZ ;  /* 0x000000ff00077c82 */ /* 0x000fcc0008000000 */
[----:B------:R-:W-:Y:S05]  /*04f0*/  BRA.U !UP1, `(.L_x_2) ;  /* 0x0000000509647547 */ /* 0x000fea000b800000 */
[----:B------:R-:W1:Y:S01]  /*0500*/  LDC R30, c[0x0][0x3b0] ;  /* 0x0000ec00ff1e7b82 */ /* 0x000e620000000800 */
[----:B------:R-:W-:Y:S01]  /*0510*/  IADD3 R14, PT, PT, R0, UR5, RZ ;  /* 0x00000005000e7c10 */ /* 0x000fe2000fffe0ff */
[----:B------:R-:W-:Y:S01]  /*0520*/  UIADD3 UR7, UPT, UPT, -UR8, URZ, URZ ;  /* 0x000000ff08077290 */ /* 0x000fe2000fffe1ff */
[----:B------:R-:W-:Y:S02]  /*0530*/  IADD3 R46, PT, PT, R5, UR5, RZ ;  /* 0x00000005052e7c10 */ /* 0x000fe4000fffe0ff */
[----:B------:R-:W-:Y:S02]  /*0540*/  IADD3 R37, PT, PT, R15, UR6, RZ ;  /* 0x000000060f257c10 */ /* 0x000fe4000fffe0ff */
[----:B------:R-:W-:Y:S01]  /*0550*/  IADD3 R38, PT, PT, R17, UR6, RZ ;  /* 0x0000000611267c10 */ /* 0x000fe2000fffe0ff */
[----:B------:R-:W2:Y:S01]  /*0560*/  LDC R31, c[0x0][0x3ac] ;  /* 0x0000eb00ff1f7b82 */ /* 0x000ea20000000800 */
[----:B------:R-:W-:Y:S02]  /*0570*/  IADD3 R39, PT, PT, R18, UR6, RZ ;  /* 0x0000000612277c10 */ /* 0x000fe4000fffe0ff */
[----:B------:R-:W-:-:S02]  /*0580*/  IADD3 R40, PT, PT, R19, UR6, RZ ;  /* 0x0000000613287c10 */ /* 0x000fc4000fffe0ff */
[----:B------:R-:W-:Y:S02]  /*0590*/  IADD3 R41, PT, PT, R20, UR6, RZ ;  /* 0x0000000614297c10 */ /* 0x000fe4000fffe0ff */
[----:B------:R-:W-:Y:S01]  /*05a0*/  IADD3 R42, PT, PT, R21, UR6, RZ ;  /* 0x00000006152a7c10 */ /* 0x000fe2000fffe0ff */
[----:B------:R-:W3:Y:S01]  /*05b0*/  LDC R57, c[0x0][0x3b0] ;  /* 0x0000ec00ff397b82 */ /* 0x000ee20000000800 */
[-C--:B-1----:R-:W-:Y:S02]  /*05c0*/  IMAD R32, R27, R30.reuse, UR5 ;  /* 0x000000051b207e24 */ /* 0x082fe4000f8e021e */
[-C--:B------:R-:W-:Y:S02]  /*05d0*/  IMAD R34, R26, R30.reuse, UR5 ;  /* 0x000000051a227e24 */ /* 0x080fe4000f8e021e */
[-C--:B------:R-:W-:Y:S02]  /*05e0*/  IMAD R48, R24, R30.reuse, UR5 ;  /* 0x0000000518307e24 */ /* 0x080fe4000f8e021e */
[----:B------:R-:W-:-:S02]  /*05f0*/  IMAD R30, R25, R30, UR5 ;  /* 0x00000005191e7e24 */ /* 0x000fc4000f8e021e */
[----:B--2---:R-:W-:Y:S01]  /*0600*/  IMAD R31, R14, R31, UR4 ;  /* 0x000000040e1f7e24 */ /* 0x004fe2000f8e021f */
[----:B------:R-:W-:-:S04]  /*0610*/  IADD3 R14, PT, PT, R16, UR6, RZ ;  /* 0x00000006100e7c10 */ /* 0x000fc8000fffe0ff */
[----:B------:R-:W-:Y:S01]  /*0620*/  IADD3 R43, PT, PT, R31, UR6, RZ ;  /* 0x000000061f2b7c10 */ /* 0x000fe2000fffe0ff */
[-C--:B---3--:R-:W-:Y:S02]  /*0630*/  IMAD R59, R46, R57.reuse, UR6 ;  /* 0x000000062e3b7e24 */ /* 0x088fe4000f8e0239 */
[-C--:B------:R-:W-:Y:S02]  /*0640*/  IMAD R45, R36, R57.reuse, UR6 ;  /* 0x00000006242d7e24 */ /* 0x080fe4000f8e0239 */
[-C--:B------:R-:W-:Y:S02]  /*0650*/  IMAD R55, R22, R57.reuse, UR6 ;  /* 0x0000000616377e24 */ /* 0x080fe4000f8e0239 */
[-C--:B------:R-:W-:Y:S02]  /*0660*/  IMAD R47, R30, R57.reuse, UR6 ;  /* 0x000000061e2f7e24 */ /* 0x080fe4000f8e0239 */
[-C--:B------:R-:W-:Y:S02]  /*0670*/  IMAD R51, R32, R57.reuse, UR6 ;  /* 0x0000000620337e24 */ /* 0x080fe4000f8e0239 */
[----:B------:R-:W-:-:S02]  /*0680*/  IMAD R53, R34, R57, UR6 ;  /* 0x0000000622357e24 */ /* 0x000fc4000f8e0239 */
[-C--:B------:R-:W-:Y:S02]  /*0690*/  IMAD R49, R48, R57.reuse, UR6 ;  /* 0x0000000630317e24 */ /* 0x080fe4000f8e0239 */
[----:B------:R-:W-:-:S07]  /*06a0*/  IMAD R57, R23, R57, UR6 ;  /* 0x0000000617397e24 */ /* 0x000fce000f8e0239 */
.L_x_3:
[----:B------:R-:W1:Y:S08]  /*06b0*/  LDC.64 R34, c[0x0][0x380] ;  /* 0x0000e000ff227b82 */ /* 0x000e700000000a00 */
[----:B------:R-:W2:Y:S01]  /*06c0*/  LDC.64 R30, c[0x0][0x388] ;  /* 0x0000e200ff1e7b82 */ /* 0x000ea20000000a00 */
[----:B-1----:R-:W-:-:S04]  /*06d0*/  IMAD.WIDE R60, R43, 0x4, R34 ;  /* 0x000000042b3c7825 */ /* 0x002fc800078e0222 */
[----:B------:R-:W-:Y:S01]  /*06e0*/  IMAD.WIDE R32, R37, 0x4, R34 ;  /* 0x0000000425207825 */ /* 0x000fe200078e0222 */
[----:B------:R2:W3:Y:S04]  /*06f0*/  LDG.E R46, desc[UR10][R60.64] ;  /* 0x0000000a3c2e7981 */ /* 0x0004e8000c1e1900 */
[----:B------:R1:W4:Y:S01]  /*0700*/  LDG.E R48, desc[UR10][R32.64] ;  /* 0x0000000a20307981 */ /* 0x000322000c1e1900 */
[----:B--2---:R-:W-:-:S04]  /*0710*/  IMAD.WIDE R60, R59, 0x4, R30 ;  /* 0x000000043b3c7825 */ /* 0x004fc800078e021e */
[----:B-1----:R-:W-:Y:S01]  /*0720*/  IMAD.WIDE R32, R45, 0x4, R30 ;  /* 0x000000042d207825 */ /* 0x002fe200078e021e */
[----:B------:R1:W3:Y:S04]  /*0730*/  LDG.E R52, desc[UR10][R60.64] ;  /* 0x0000000a3c347981 */ /* 0x0002e8000c1e1900 */
[----:B------:R2:W4:Y:S01]  /*0740*/  LDG.E R56, desc[UR10][R32.64] ;  /* 0x0000000a20387981 */ /* 0x000522000c1e1900 */
[----:B-1----:R-:W-:-:S04]  /*0750*/  IMAD.WIDE R60, R14, 0x4, R34 ;  /* 0x000000040e3c7825 */ /* 0x002fc800078e0222 */
[----:B--2---:R-:W-:Y:S01]  /*0760*/  IMAD.WIDE R32, R47, 0x4, R30 ;  /* 0x000000042f207825 */ /* 0x004fe200078e021e */
[----:B------:R1:W2:Y:S04]  /*0770*/  LDG.E R50, desc[UR10][R60.64] ;  /* 0x0000000a3c327981 */ /* 0x0002a8000c1e1900 */
[----:B------:R0:W2:Y:S01]  /*0780*/  LDG.E R54, desc[UR10][R32.64] ;  /* 0x0000000a20367981 */ /* 0x0000a2000c1e1900 */
[----:B-1----:R-:W-:-:S04]  /*0790*/  IMAD.WIDE R60, R38, 0x4, R34 ;  /* 0x00000004263c7825 */ /* 0x002fc800078e0222 */
[----:B0-----:R-:W-:-:S04]  /*07a0*/  IMAD.WIDE R32, R39, 0x4, R34 ;  /* 0x0000000427207825 */ /* 0x001fc800078e0222 */
[----:B---3-5:R-:W-:Y:S02]  /*07b0*/  FFMA R46, R46, R52, R44 ;  /* 0x000000342e2e7223 */ /* 0x028fe4000000002c */
[----:B------:R-:W3:Y:S02]  /*07c0*/  LDG.E R52, desc[UR10][R60.64] ;  /* 0x0000000a3c347981 */ /* 0x000ee4000c1e1900 */
[----:B----4-:R-:W-:Y:S02]  /*07d0*/  FFMA R44, R48, R56, R46 ;  /* 0x00000038302c7223 */ /* 0x010fe4000000002e */
[----:B------:R0:W4:Y:S02]  /*07e0*/  LDG.E R48, desc[UR10][R32.64] ;  /* 0x0000000a20307981 */ /* 0x000124000c1e1900 */
[----:B0-----:R-:W-:-:S04]  /*07f0*/  IMAD.WIDE R32, R40, 0x4, R34 ;  /* 0x0000000428207825 */ /* 0x001fc800078e0222 */
[----:B------:R-:W-:Y:S01]  /*0800*/  IMAD.WIDE R60, R51, 0x4, R30 ;  /* 0x00000004333c7825 */ /* 0x000fe200078e021e */
[----:B------:R0:W4:Y:S03]  /*0810*/  LDG.E R46, desc[UR10][R32.64] ;  /* 0x0000000a202e7981 */ /* 0x000126000c1e1900 */
[----:B--2---:R-:W-:Y:S02]  /*0820*/  FFMA R44, R50, R54, R44 ;  /* 0x00000036322c7223 */ /* 0x004fe4000000002c */
[----:B------:R1:W3:Y:S01]  /*0830*/  LDG.E R54, desc[UR10][R60.64] ;  /* 0x0000000a3c367981 */ /* 0x0002e2000c1e1900 */
[----:B0-----:R-:W-:-:S05]  /*0840*/  IMAD.WIDE R32, R53, 0x4, R30 ;  /* 0x0000000435207825 */ /* 0x001fca00078e021e */
[----:B------:R0:W4:Y:S01]  /*0850*/  LDG.E R50, desc[UR10][R32.64] ;  /* 0x0000000a20327981 */ /* 0x000122000c1e1900 */
[----:B-1----:R-:W-:-:S06]  /*0860*/  IMAD.WIDE R60, R55, 0x4, R30 ;  /* 0x00000004373c7825 */ /* 0x002fcc00078e021e */
[----:B------:R-:W2:Y:S01]  /*0870*/  LDG.E R61, desc[UR10][R60.64] ;  /* 0x0000000a3c3d7981 */ /* 0x000ea2000c1e1900 */
[----:B0-----:R-:W-:-:S05]  /*0880*/  IMAD.WIDE R32, R41, 0x4, R34 ;  /* 0x0000000429207825 */ /* 0x001fca00078e0222 */
[----:B------:R0:W2:Y:S01]  /*0890*/  LDG.E R56, desc[UR10][R32.64] ;  /* 0x0000000a20387981 */ /* 0x0000a2000c1e1900 */
[----:B------:R-:W-:-:S06]  /*08a0*/  IMAD.WIDE R34, R42, 0x4, R34 ;  /* 0x000000042a227825 */ /* 0x000fcc00078e0222 */
[----:B------:R-:W2:Y:S01]  /*08b0*/  LDG.E R34, desc[UR10][R34.64] ;  /* 0x0000000a22227981 */ /* 0x000ea2000c1e1900 */
[----:B0-----:R-:W-:-:S04]  /*08c0*/  IMAD.WIDE R32, R49, 0x4, R30 ;  /* 0x0000000431207825 */ /* 0x001fc800078e021e */
[----:B------:R-:W-:Y:S01]  /*08d0*/  IMAD.WIDE R30, R57, 0x4, R30 ;  /* 0x00000004391e7825 */ /* 0x000fe200078e021e */
[----:B------:R-:W2:Y:S05]  /*08e0*/  LDG.E R58, desc[UR10][R32.64] ;  /* 0x0000000a203a7981 */ /* 0x000eaa000c1e1900 */
[----:B------:R-:W2:Y:S01]  /*08f0*/  LDG.E R30, desc[UR10][R30.64] ;  /* 0x0000000a1e1e7981 */ /* 0x000ea2000c1e1900 */
[----:B------:R-:W-:-:S04]  /*0900*/  UIADD3 UR7, UPT, UPT, UR7, 0x8, URZ ;  /* 0x0000000807077890 */ /* 0x000fc8000fffe0ff */
[----:B------:R-:W-:Y:S01]  /*0910*/  UISETP.NE.AND UP1, UPT, UR7, URZ, UPT ;  /* 0x000000ff0700728c */ /* 0x000fe2000bf25270 */
[C---:B------:R-:W-:Y:S02]  /*0920*/  LEA R37, R7.reuse, R37, 0x3 ;  /* 0x0000002507257211 */ /* 0x040fe400078e18ff */
[C---:B------:R-:W-:Y:S02]  /*0930*/  LEA R14, R7.reuse, R14, 0x3 ;  /* 0x0000000e070e7211 */ /* 0x040fe400078e18ff */
[C---:B------:R-:W-:Y:S02]  /*0940*/  LEA R38, R7.reuse, R38, 0x3 ;  /* 0x0000002607267211 */ /* 0x040fe400078e18ff */
[C---:B------:R-:W-:Y:S02]  /*0950*/  LEA R39, R7.reuse, R39, 0x3 ;  /* 0x0000002707277211 */ /* 0x040fe400078e18ff */
[C---:B------:R-:W-:Y:S02]  /*0960*/  LEA R40, R7.reuse, R40, 0x3 ;  /* 0x0000002807287211 */ /* 0x040fe400078e18ff */
[----:B------:R-:W-:-:S02]  /*0970*/  LEA R41, R7, R41, 0x3 ;  /* 0x0000002907297211 */ /* 0x000fc400078e18ff */
[C---:B------:R-:W-:Y:S02]  /*0980*/  LEA R42, R7.reuse, R42, 0x3 ;  /* 0x0000002a072a7211 */ /* 0x040fe400078e18ff */
[----:B------:R-:W-:Y:S02]  /*0990*/  LEA R43, R7, R43, 0x3 ;  /* 0x0000002b072b7211 */ /* 0x000fe400078e18ff */
[C---:B------:R-:W-:Y:S02]  /*09a0*/  LEA R45, R4.reuse, R45, 0x3 ;  /* 0x0000002d042d7211 */ /* 0x040fe400078e18ff */
[C---:B------:R-:W-:Y:S02]  /*09b0*/  LEA R47, R4.reuse, R47, 0x3 ;  /* 0x0000002f042f7211 */ /* 0x040fe400078e18ff */
[C---:B------:R-:W-:Y:S02]  /*09c0*/  LEA R51, R4.reuse, R51, 0x3 ;  /* 0x0000003304337211 */ /* 0x040fe400078e18ff */
[----:B------:R-:W-:-:S02]  /*09d0*/  LEA R53, R4, R53, 0x3 ;  /* 0x0000003504357211 */ /* 0x000fc400078e18ff */
[C---:B------:R-:W-:Y:S02]  /*09e0*/  LEA R55, R4.reuse, R55, 0x3 ;  /* 0x0000003704377211 */ /* 0x040fe400078e18ff */
[C---:B------:R-:W-:Y:S02]  /*09f0*/  LEA R49, R4.reuse, R49, 0x3 ;  /* 0x0000003104317211 */ /* 0x040fe400078e18ff */
[C---:B------:R-:W-:Y:S02]  /*0a00*/  LEA R57, R4.reuse, R57, 0x3 ;  /* 0x0000003904397211 */ /* 0x040fe400078e18ff */
[----:B------:R-:W-:Y:S01]  /*0a10*/  LEA R59, R4, R59, 0x3 ;  /* 0x0000003b043b7211 */ /* 0x000fe200078e18ff */
[----:B---3--:R-:W-:-:S04]  /*0a20*/  FFMA R44, R52, R54, R44 ;  /* 0x00000036342c7223 */ /* 0x008fc8000000002c */
[----:B----4-:R-:W-:-:S04]  /*0a30*/  FFMA R44, R48, R50, R44 ;  /* 0x00000032302c7223 */ /* 0x010fc8000000002c */
[----:B--2---:R-:W-:-:S04]  /*0a40*/  FFMA R61, R46, R61, R44 ;  /* 0x0000003d2e3d7223 */ /* 0x004fc8000000002c */
[----:B------:R-:W-:-:S04]  /*0a50*/  FFMA R61, R56, R58, R61 ;  /* 0x0000003a383d7223 */ /* 0x000fc8000000003d */
[----:B------:R-:W-:Y:S01]  /*0a60*/  FFMA R44, R34, R30, R61 ;  /* 0x0000001e222c7223 */ /* 0x000fe2000000003d */
[----:B------:R-:W-:Y:S06]  /*0a70*/  BRA.U UP1, `(.L_x_3) ;  /* 0xfffffffd010c7547 */ /* 0x000fec000b83ffff */
[----:B------:R-:W-:-:S05]  /*0a80*/  UMOV UR7, UR8 ;  /* 0x0000000800077c82 */ /* 0x000fca0008000000 */
.L_x_2:
[----:B------:R-:W1:Y:S02]  /*0a90*/  LDCU UR9, c[0x0][0x3a0] ;  /* 0x00007400ff0977ac */ /* 0x000e640008000800 */
[----:B-1----:R-:W-:-:S04]  /*0aa0*/  ULOP3.LUT UR12, UR9, 0x7, URZ, 0xc0, !UPT ;  /* 0x00000007090c7892 */ /* 0x002fc8000f8ec0ff */
[----:B------:R-:W-:-:S09]  /*0ab0*/  UISETP.NE.AND UP1, UPT, UR12, URZ, UPT ;  /* 0x000000ff0c00728c */ /* 0x000fd2000bf25270 */
[----:B------:R-:W-:Y:S05]  /*0ac0*/  BRA.U !UP1, `(.L_x_4) ;  /* 0x00000005097c7547 */ /* 0x000fea000b800000 */
[----:B------:R-:W-:-:S04]  /*0ad0*/  ULOP3.LUT UR9, UR9, 0x3, URZ, 0xc0, !UPT ;  /* 0x0000000309097892 */ /* 0x000fc8000f8ec0ff */
[----:B------:R-:W-:Y:S01]  /*0ae0*/  UISETP.NE.AND UP1, UPT, UR9, URZ, UPT ;  /* 0x000000ff0900728c */ /* 0x000fe2000bf25270 */
[----:B------:R-:W-:Y:S10]  /*0af0*/  BRA.U !UP0, `(.L_x_5) ;  /* 0x0000000108b07547 */ /* 0x000ff4000b800000 */
[----:B------:R-:W1:Y:S01]  /*0b00*/  LDC R40, c[0x0][0x3b0] ;  /* 0x0000ec00ff287b82 */ /* 0x000e620000000800 */
[----:B------:R-:W-:Y:S01]  /*0b10*/  IADD3 R14, PT, PT, R6, UR7, RZ ;  /* 0x00000007060e7c10 */ /* 0x000fe2000fffe0ff */
[----:B------:R-:W-:Y:S01]  /*0b20*/  UIADD3 UR12, UPT, UPT, UR6, UR4, URZ ;  /* 0x00000004060c7290 */ /* 0x000fe2000fffe0ff */
[----:B------:R-:W-:-:S05]  /*0b30*/  IADD3 R39, PT, PT, R0, UR5, RZ ;  /* 0x0000000500277c10 */ /* 0x000fca000fffe0ff */
[----:B------:R-:W2:Y:S08]  /*0b40*/  LDC.64 R30, c[0x0][0x3a8] ;  /* 0x0000ea00ff1e7b82 */ /* 0x000eb00000000a00 */
[----:B------:R-:W3:Y:S08]  /*0b50*/  LDC.64 R32, c[0x0][0x388] ;  /* 0x0000e200ff207b82 */ /* 0x000ef00000000a00 */
[----:B------:R-:W4:Y:S01]  /*0b60*/  LDC.64 R34, c[0x0][0x380] ;  /* 0x0000e000ff227b82 */ /* 0x000f220000000a00 */
[----:B-1----:R-:W-:-:S04]  /*0b70*/  IMAD R37, R14, R40, UR5 ;  /* 0x000000050e257e24 */ /* 0x002fc8000f8e0228 */
[CC--:B------:R-:W-:Y:S01]  /*0b80*/  IMAD R47, R37.reuse, R40.reuse, UR6 ;  /* 0x00000006252f7e24 */ /* 0x0c0fe2000f8e0228 */
[----:B------:R-:W-:Y:S01]  /*0b90*/  IADD3 R38, PT, PT, R37, R40, RZ ;  /* 0x0000002825267210 */ /* 0x000fe20007ffe0ff */
[----:B--2---:R-:W-:-:S03]  /*0ba0*/  IMAD R14, R30, UR7, R39 ;  /* 0x000000071e0e7c24 */ /* 0x004fc6000f8e0227 */
[CC--:B------:R-:W-:Y:S01]  /*0bb0*/  IADD3 R39, PT, PT, R38.reuse, R40.reuse, RZ ;  /* 0x0000002826277210 */ /* 0x0c0fe20007ffe0ff */
[----:B------:R-:W-:Y:S02]  /*0bc0*/  IMAD R41, R38, R40, UR6 ;  /* 0x0000000626297e24 */ /* 0x000fe4000f8e0228 */
[C---:B------:R-:W-:Y:S01]  /*0bd0*/  IMAD R49, R14.reuse, R31, UR12 ;  /* 0x0000000c0e317e24 */ /* 0x040fe2000f8e021f */
[----:B------:R-:W-:Y:S02]  /*0be0*/  IADD3 R14, PT, PT, R14, R30, RZ ;  /* 0x0000001e0e0e7210 */ /* 0x000fe40007ffe0ff */
[----:B------:R-:W-:Y:S01]  /*0bf0*/  IADD3 R37, PT, PT, R39, R40, RZ ;  /* 0x0000002827257210 */ /* 0x000fe20007ffe0ff */
[----:B---3--:R-:W-:Y:S01]  /*0c00*/  IMAD.WIDE R46, R47, 0x4, R32 ;  /* 0x000000042f2e7825 */ /* 0x008fe200078e0220 */
[----:B------:R-:W-:-:S03]  /*0c10*/  IADD3 R38, PT, PT, R14, R30, RZ ;  /* 0x0000001e0e267210 */ /* 0x000fc60007ffe0ff */
[----:B------:R-:W-:Y:S01]  /*0c20*/  IMAD R43, R14, R31, UR12 ;  /* 0x0000000c0e2b7e24 */ /* 0x000fe2000f8e021f */
[----:B------:R-:W-:Y:S01]  /*0c30*/  IADD3 R30, PT, PT, R38, R30, RZ ;  /* 0x0000001e261e7210 */ /* 0x000fe20007ffe0ff */
[----:B------:R-:W-:Y:S01]  /*0c40*/  IMAD R39, R39, R40, UR6 ;  /* 0x0000000627277e24 */ /* 0x000fe2000f8e0228 */
[----:B------:R-:W2:Y:S01]  /*0c50*/  LDG.E R47, desc[UR10][R46.64] ;  /* 0x0000000a2e2f7981 */ /* 0x000ea2000c1e1900 */
[----:B----4-:R-:W-:-:S04]  /*0c60*/  IMAD.WIDE R48, R49, 0x4, R34 ;  /* 0x0000000431307825 */ /* 0x010fc800078e0222 */
[----:B------:R-:W-:Y:S02]  /*0c70*/  IMAD R37, R37, R40, UR6 ;  /* 0x0000000625257e24 */ /* 0x000fe4000f8e0228 */
[----:B------:R-:W-:Y:S01]  /*0c80*/  IMAD.WIDE R40, R41, 0x4, R32 ;  /* 0x0000000429287825 */ /* 0x000fe200078e0220 */
[----:B------:R-:W2:Y:S03]  /*0c90*/  LDG.E R49, desc[UR10][R48.64] ;  /* 0x0000000a30317981 */ /* 0x000ea6000c1e1900 */
[-C--:B------:R-:W-:Y:S02]  /*0ca0*/  IMAD R45, R38, R31.reuse, UR12 ;  /* 0x0000000c262d7e24 */ /* 0x080fe4000f8e021f */
[----:B------:R-:W-:Y:S01]  /*0cb0*/  IMAD.WIDE R42, R43, 0x4, R34 ;  /* 0x000000042b2a7825 */ /* 0x000fe200078e0222 */
[----:B------:R-:W3:Y:S03]  /*0cc0*/  LDG.E R40, desc[UR10][R40.64] ;  /* 0x0000000a28287981 */ /* 0x000ee6000c1e1900 */
[----:B------:R-:W-:-:S02]  /*0cd0*/  IMAD R51, R30, R31, UR12 ;  /* 0x0000000c1e337e24 */ /* 0x000fc4000f8e021f */
[----:B------:R-:W-:Y:S01]  /*0ce0*/  IMAD.WIDE R38, R39, 0x4, R32 ;  /* 0x0000000427267825 */ /* 0x000fe200078e0220 */
[----:B------:R-:W3:Y:S03]  /*0cf0*/  LDG.E R42, desc[UR10][R42.64] ;  /* 0x0000000a2a2a7981 */ /* 0x000ee6000c1e1900 */
[----:B------:R-:W-:Y:S02]  /*0d00*/  IMAD.WIDE R30, R45, 0x4, R34 ;  /* 0x000000042d1e7825 */ /* 0x000fe400078e0222 */
[----:B------:R-:W4:Y:S02]  /*0d10*/  LDG.E R38, desc[UR10][R38.64] ;  /* 0x0000000a26267981 */ /* 0x000f24000c1e1900 */
[----:B------:R-:W-:Y:S02]  /*0d20*/  IMAD.WIDE R32, R37, 0x4, R32 ;  /* 0x0000000425207825 */ /* 0x000fe400078e0220 */
[----:B------:R-:W4:Y:S02]  /*0d30*/  LDG.E R31, desc[UR10][R30.64] ;  /* 0x0000000a1e1f7981 */ /* 0x000f24000c1e1900 */
[----:B------:R-:W-:-:S02]  /*0d40*/  IMAD.WIDE R34, R51, 0x4, R34 ;  /* 0x0000000433227825 */ /* 0x000fc400078e0222 */
[----:B------:R-:W4:Y:S04]  /*0d50*/  LDG.E R32, desc[UR10][R32.64] ;  /* 0x0000000a20207981 */ /* 0x000f28000c1e1900 */
[----:B------:R-:W4:Y:S01]  /*0d60*/  LDG.E R35, desc[UR10][R34.64] ;  /* 0x0000000a22237981 */ /* 0x000f22000c1e1900 */
[----:B------:R-:W-:Y:S01]  /*0d70*/  UIADD3 UR7, UPT, UPT, UR7, 0x4, URZ ;  /* 0x0000000407077890 */ /* 0x000fe2000fffe0ff */
[----:B--2--5:R-:W-:-:S04]  /*0d80*/  FFMA R47, R49, R47, R44 ;  /* 0x0000002f312f7223 */ /* 0x024fc8000000002c */
[----:B---3--:R-:W-:-:S04]  /*0d90*/  FFMA R40, R42, R40, R47 ;  /* 0x000000282a287223 */ /* 0x008fc8000000002f */
[----:B----4-:R-:W-:-:S04]  /*0da0*/  FFMA R40, R31, R38, R40 ;  /* 0x000000261f287223 */ /* 0x010fc80000000028 */
[----:B------:R-:W-:-:S07]  /*0db0*/  FFMA R44, R35, R32, R40 ;  /* 0x00000020232c7223 */ /* 0x000fce0000000028 */
.L_x_5:
[----:B------:R-:W-:Y:S05]  /*0dc0*/  BRA.U !UP1, `(.L_x_4) ;  /* 0x0000000109bc7547 */ /* 0x000fea000b800000 */
[----:B------:R-:W1:Y:S01]  /*0dd0*/  LDCU UR12, c[0x0][0x3a0] ;  /* 0x00007400ff0c77ac */ /* 0x000e620008000800 */
[----:B------:R-:W-:Y:S02]  /*0de0*/  UISETP.NE.AND UP1, UPT, UR9, 0x1, UPT ;  /* 0x000000010900788c */ /* 0x000fe4000bf25270 */
[----:B-1----:R-:W-:-:S07]  /*0df0*/  ULOP3.LUT UP2, URZ, UR12, 0x1, URZ, 0xc0, !UPT ;  /* 0x000000010cff7892 */ /* 0x002fce000f84c0ff */
[----:B------:R-:W-:Y:S05]  /*0e00*/  BRA.U !UP1, `(.L_x_6) ;  /* 0x0000000109687547 */ /* 0x000fea000b800000 */
[----:B------:R-:W1:Y:S01]  /*0e10*/  LDC R41, c[0x0][0x3b0] ;  /* 0x0000ec00ff297b82 */ /* 0x000e620000000800 */
[----:B------:R-:W-:Y:S01]  /*0e20*/  IADD3 R14, PT, PT, R6, UR7, RZ ;  /* 0x00000007060e7c10 */ /* 0x000fe2000fffe0ff */
[----:B------:R-:W-:Y:S01]  /*0e30*/  UIADD3 UR9, UPT, UPT, UR6, UR4, URZ ;  /* 0x0000000406097290 */ /* 0x000fe2000fffe0ff */
[----:B------:R-:W-:-:S05]  /*0e40*/  IADD3 R33, PT, PT, R0, UR5, RZ ;  /* 0x0000000500217c10 */ /* 0x000fca000fffe0ff */
[----:B------:R-:W2:Y:S08]  /*0e50*/  LDC.64 R30, c[0x0][0x3a8] ;  /* 0x0000ea00ff1e7b82 */ /* 0x000eb00000000a00 */
[----:B------:R-:W3:Y:S08]  /*0e60*/  LDC.64 R34, c[0x0][0x388] ;  /* 0x0000e200ff227b82 */ /* 0x000ef00000000a00 */
[----:B------:R-:W4:Y:S01]  /*0e70*/  LDC.64 R38, c[0x0][0x380] ;  /* 0x0000e000ff267b82 */ /* 0x000f220000000a00 */
[----:B-1----:R-:W-:-:S05]  /*0e80*/  IMAD R32, R14, R41, UR5 ;  /* 0x000000050e207e24 */ /* 0x002fca000f8e0229 */
[-C--:B------:R-:W-:Y:S01]  /*0e90*/  IADD3 R40, PT, PT, R32, R41.reuse, RZ ;  /* 0x0000002920287210 */ /* 0x080fe20007ffe0ff */
[----:B--2---:R-:W-:Y:S02]  /*0ea0*/  IMAD R14, R30, UR7, R33 ;  /* 0x000000071e0e7c24 */ /* 0x004fe4000f8e0221 */
[----:B------:R-:W-:Y:S02]  /*0eb0*/  IMAD R33, R32, R41, UR6 ;  /* 0x0000000620217e24 */ /* 0x000fe4000f8e0229 */
[C---:B------:R-:W-:Y:S01]  /*0ec0*/  IMAD R37, R14.reuse, R31, UR9 ;  /* 0x000000090e257e24 */ /* 0x040fe2000f8e021f */
[----:B------:R-:W-:Y:S01]  /*0ed0*/  IADD3 R30, PT, PT, R14, R30, RZ ;  /* 0x0000001e0e1e7210 */ /* 0x000fe20007ffe0ff */
[----:B------:R-:W-:Y:S02]  /*0ee0*/  IMAD R43, R40, R41, UR6 ;  /* 0x00000006282b7e24 */ /* 0x000fe4000f8e0229 */
[----:B---3--:R-:W-:-:S04]  /*0ef0*/  IMAD.WIDE R32, R33, 0x4, R34 ;  /* 0x0000000421207825 */ /* 0x008fc800078e0222 */
[----:B------:R-:W-:Y:S02]  /*0f00*/  IMAD R41, R30, R31, UR9 ;  /* 0x000000091e297e24 */ /* 0x000fe4000f8e021f */
[----:B------:R-:W-:Y:S01]  /*0f10*/  IMAD.WIDE R34, R43, 0x4, R34 ;  /* 0x000000042b227825 */ /* 0x000fe200078e0222 */
[----:B------:R-:W2:Y:S03]  /*0f20*/  LDG.E R32, desc[UR10][R32.64] ;  /* 0x0000000a20207981 */ /* 0x000ea6000c1e1900 */
[--C-:B----4-:R-:W-:Y:S02]  /*0f30*/  IMAD.WIDE R30, R37, 0x4, R38.reuse ;  /* 0x00000004251e7825 */ /* 0x110fe400078e0226 */
[----:B------:R-:W3:Y:S02]  /*0f40*/  LDG.E R34, desc[UR10][R34.64] ;  /* 0x0000000a22227981 */ /* 0x000ee4000c1e1900 */
[----:B------:R-:W-:-:S02]  /*0f50*/  IMAD.WIDE R38, R41, 0x4, R38 ;  /* 0x0000000429267825 */ /* 0x000fc400078e0226 */
[----:B------:R-:W2:Y:S04]  /*0f60*/  LDG.E R31, desc[UR10][R30.64] ;  /* 0x0000000a1e1f7981 */ /* 0x000ea8000c1e1900 */
[----:B------:R-:W3:Y:S01]  /*0f70*/  LDG.E R39, desc[UR10][R38.64] ;  /* 0x0000000a26277981 */ /* 0x000ee2000c1e1900 */
[----:B------:R-:W-:Y:S01]  /*0f80*/  UIADD3 UR7, UPT, UPT, UR7, 0x2, URZ ;  /* 0x0000000207077890 */ /* 0x000fe2000fffe0ff */
[----:B--2--5:R-:W-:-:S04]  /*0f90*/  FFMA R44, R31, R32, R44 ;  /* 0x000000201f2c7223 */ /* 0x024fc8000000002c */
[----:B---3--:R-:W-:-:S07]  /*0fa0*/  FFMA R44, R39, R34, R44 ;  /* 0x00000022272c7223 */ /* 0x008fce000000002c */
.L_x_6:
[----:B------:R-:W-:Y:S05]  /*0fb0*/  BRA.U !UP2, `(.L_x_4) ;  /* 0x000000010a407547 */ /* 0x000fea000b800000 */
[----:B------:R-:W1:Y:S01]  /*0fc0*/  LDC.64 R30, c[0x0][0x3a8] ;  /* 0x0000ea00ff1e7b82 */ /* 0x000e620000000a00 */
[----:B------:R-:W-:Y:S01]  /*0fd0*/  IADD3 R39, PT, PT, R0, UR5, RZ ;  /* 0x0000000500277c10 */ /* 0x000fe2000fffe0ff */
[----:B------:R-:W-:Y:S01]  /*0fe0*/  UIADD3 UR9, UPT, UPT, UR6, UR4, URZ ;  /* 0x0000000406097290 */ /* 0x000fe2000fffe0ff */
[----:B------:R-:W-:-:S05]  /*0ff0*/  IADD3 R14, PT, PT, R6, UR7, RZ ;  /* 0x00000007060e7c10 */ /* 0x000fca000fffe0ff */
[----:B------:R-:W2:Y:S08]  /*1000*/  LDC R37, c[0x0][0x3b0] ;  /* 0x0000ec00ff257b82 */ /* 0x000eb00000000800 */
[----:B------:R-:W3:Y:S08]  /*1010*/  LDC.64 R34, c[0x0][0x380] ;  /* 0x0000e000ff227b82 */ /* 0x000ef00000000a00 */
[----:B------:R-:W4:Y:S01]  /*1020*/  LDC.64 R32, c[0x0][0x388] ;  /* 0x0000e200ff207b82 */ /* 0x000f220000000a00 */
[----:B-1----:R-:W-:-:S04]  /*1030*/  IMAD R30, R30, UR7, R39 ;  /* 0x000000071e1e7c24 */ /* 0x002fc8000f8e0227 */
[----:B------:R-:W-:Y:S02]  /*1040*/  IMAD R31, R30, R31, UR9 ;  /* 0x000000091e1f7e24 */ /* 0x000fe4000f8e021f */
[----:B--2---:R-:W-:-:S04]  /*1050*/  IMAD R14, R14, R37, UR5 ;  /* 0x000000050e0e7e24 */ /* 0x004fc8000f8e0225 */
[----:B------:R-:W-:Y:S02]  /*1060*/  IMAD R37, R14, R37, UR6 ;  /* 0x000000060e257e24 */ /* 0x000fe4000f8e0225 */
[----:B---3--:R-:W-:-:S06]  /*1070*/  IMAD.WIDE R34, R31, 0x4, R34 ;  /* 0x000000041f227825 */ /* 0x008fcc00078e0222 */
[----:B------:R-:W2:Y:S01]  /*1080*/  LDG.E R35, desc[UR10][R34.64] ;  /* 0x0000000a22237981 */ /* 0x000ea2000c1e1900 */
[----:B----4-:R-:W-:-:S06]  /*1090*/  IMAD.WIDE R32, R37, 0x4, R32 ;  /* 0x0000000425207825 */ /* 0x010fcc00078e0220 */
[----:B------:R-:W2:Y:S02]  /*10a0*/  LDG.E R32, desc[UR10][R32.64] ;  /* 0x0000000a20207981 */ /* 0x000ea4000c1e1900 */
[----:B--2--5:R-:W-:-:S07]  /*10b0*/  FFMA R44, R35, R32, R44 ;  /* 0x00000020232c7223 */ /* 0x024fce000000002c */
.L_x_4:
[----:B------:R-:W1:Y:S01]  /*10c0*/  LDCU UR7, c[0x0][0x3b0] ;  /* 0x00007600ff0777ac */ /* 0x000e620008000800 */
[----:B------:R-:W-:-:S04]  /*10d0*/  UIADD3 UR6, UPT, UPT, UR6, 0x1, URZ ;  /* 0x0000000106067890 */ /* 0x000fc8000fffe0ff */
[----:B-1----:R-:W-:-:S09]  /*10e0*/  UISETP.NE.AND UP1, UPT, UR6, UR7, UPT ;  /* 0x000000070600728c */ /* 0x002fd2000bf25270 */
[----:B------:R-:W-:Y:S05]  /*10f0*/  BRA.U UP1, `(.L_x_7) ;  /* 0xfffffff101f07547 */ /* 0x000fea000b83ffff */
[----:B------:R-:W-:-:S04]  /*1100*/  UIADD3 UR5, UPT, UPT, UR5, 0x1, URZ ;  /* 0x0000000105057890 */ /* 0x000fc8000fffe0ff */
[----:B------:R-:W-:-:S09]  /*1110*/  UISETP.NE.AND UP1, UPT, UR5, UR7, UPT ;  /* 0x000000070500728c */ /* 0x000fd2000bf25270 */
[----:B------:R-:W-:Y:S05]  /*1120*/  BRA.U UP1, `(.L_x_8) ;  /* 0xfffffff101787547 */ /* 0x000fea000b83ffff */
[----:B------:R-:W1:Y:S01]  /*1130*/  LDC R16, c[0x0][0x3ac] ;  /* 0x0000eb00ff107b82 */ /* 0x000e620000000800 */
[----:B------:R-:W1:Y:S07]  /*1140*/  LDCU UR5, c[0x0][0x3b0] ;  /* 0x00007600ff0577ac */ /* 0x000e6e0008000800 */
[----:B------:R-:W2:Y:S08]  /*1150*/  LDC R17, c[0x0][0x3ac] ;  /* 0x0000eb00ff117b82 */ /* 0x000eb00000000800 */
[----:B------:R-:W3:Y:S01]  /*1160*/  LDC.64 R14, c[0x0][0x398] ;  /* 0x0000e600ff0e7b82 */ /* 0x000ee20000000a00 */
[----:B-1----:R-:W-:-:S04]  /*1170*/  IADD3 R16, PT, PT, R16, -UR5, RZ ;  /* 0x8000000510107c10 */ /* 0x002fc8000fffe0ff */
[----:B------:R-:W-:Y:S01]  /*1180*/  IADD3 R16, PT, PT, R16, 0x1, RZ ;  /* 0x0000000110107810 */ /* 0x000fe20007ffe0ff */
[----:B--2---:R-:W-:Y:S01]  /*1190*/  IMAD R17, R2, R17, UR4 ;  /* 0x0000000402117e24 */ /* 0x004fe2000f8e0211 */
[----:B------:R-:W-:-:S06]  /*11a0*/  UIADD3 UR4, UPT, UPT, UR4, 0x1, URZ ;  /* 0x0000000104047890 */ /* 0x000fcc000fffe0ff */
[----:B------:R-:W-:Y:S01]  /*11b0*/  ISETP.NE.AND P0, PT, R16, UR4, PT ;  /* 0x0000000410007c0c */ /* 0x000fe2000bf05270 */
[----:B---3--:R-:W-:-:S05]  /*11c0*/  IMAD.WIDE R14, R17, 0x4, R14 ;  /* 0x00000004110e7825 */ /* 0x008fca00078e020e */
[----:B-----5:R1:W-:Y:S07]  /*11d0*/  STG.E desc[UR10][R14.64], R44 ;  /* 0x0000002c0e007986 */ /* 0x0203ee000c10190a */
[----:B------:R-:W-:Y:S05]  /*11e0*/  @!P0 EXIT ;  /* 0x000000000000894d */ /* 0x000fea0003800000 */
[----:B------:R-:W-:Y:S05]  /*11f0*/  BRA `(.L_x_9) ;  /* 0xfffffff0003c7947 */ /* 0x000fea000383ffff */
.L_x_1:
[C---:B------:R-:W-:Y:S02]  /*1200*/  ISETP.GE.U32.AND P1, PT, R3.reuse, 0xf, PT ;  /* 0x0000000f0300780c */ /* 0x040fe40003f26070 */
[----:B------:R-:W-:Y:S01]  /*1210*/  IADD3 R6, PT, PT, R3, 0x1, RZ ;  /* 0x0000000103067810 */ /* 0x000fe20007ffe0ff */
[----:B------:R-:W-:-:S03]  /*1220*/  HFMA2 R3, -RZ, RZ, 0, 0 ;  /* 0x00000000ff037431 */ /* 0x000fc600000001ff */
[----:B------:R-:W-:-:S04]  /*1230*/  LOP3.LUT R8, R6, 0xf, RZ, 0xc0, !PT ;  /* 0x0000000f06087812 */ /* 0x000fc800078ec0ff */
[----:B------:R-:W-:-:S03]  /*1240*/  ISETP.NE.AND P0, PT, R8, RZ, PT ;  /* 0x000000ff0800720c */ /* 0x000fc60003f05270 */
[----:B------:R-:W-:Y:S10]  /*1250*/  @!P1 BRA `(.L_x_10) ;  /* 0x0000000000849947 */ /* 0x000ff40003800000 */
[----:B------:R0:W5:Y:S01]  /*1260*/  LDG.E R7, desc[UR10][R28.64] ;  /* 0x0000000a1c077981 */ /* 0x000162000c1e1900 */
[----:B------:R-:W-:Y:S02]  /*1270*/  LOP3.LUT R3, R6, 0xfffffff0, RZ, 0xc0, !PT ;  /* 0xfffffff006037812 */ /* 0x000fe400078ec0ff */
[----:B------:R-:W-:-:S07]  /*1280*/  MOV R0, RZ ;  /* 0x000000ff00007202 */ /* 0x000fce0000000f00 */
.L_x_11:
[----:B---3--:R-:W1:Y:S01]  /*1290*/  LDC.64 R4, c[0x0][0x398] ;  /* 0x0000e600ff047b82 */ /* 0x008e620000000a00 */
[----:B------:R-:W-:-:S04]  /*12a0*/  IMAD R9, R2, UR6, R0 ;  /* 0x0000000602097c24 */ /* 0x000fc8000f8e0200 */
[----:B-1----:R-:W-:-:S05]  /*12b0*/  IMAD.WIDE R4, R9, 0x4, R4 ;  /* 0x0000000409047825 */ /* 0x002fca00078e0204 */
[----:B-----5:R-:W-:Y:S04]  /*12c0*/  STG.E desc[UR10][R4.64], R7 ;  /* 0x0000000704007986 */ /* 0x020fe8000c10190a */
[----:B------:R-:W2:Y:S04]  /*12d0*/  LDG.E R9, desc[UR10][R28.64] ;  /* 0x0000000a1c097981 */ /* 0x000ea8000c1e1900 */
[----:B--2---:R-:W-:Y:S04]  /*12e0*/  STG.E desc[UR10][R4.64+0x4], R9 ;  /* 0x0000040904007986 */ /* 0x004fe8000c10190a */
[----:B------:R1:W-:Y:S04]  /*12f0*/  STG.E desc[UR10][R4.64+0x8], R9 ;  /* 0x0000080904007986 */ /* 0x0003e8000c10190a */
[----:B------:R-:W2:Y:S04]  /*1300*/  LDG.E R11, desc[UR10][R28.64] ;  /* 0x0000000a1c0b7981 */ /* 0x000ea8000c1e1900 */
[----:B--2---:R-:W-:Y:S04]  /*1310*/  STG.E desc[UR10][R4.64+0xc], R11 ;  /* 0x00000c0b04007986 */ /* 0x004fe8000c10190a */
[----:B------:R2:W-:Y:S04]  /*1320*/  STG.E desc[UR10][R4.64+0x10], R11 ;  /* 0x0000100b04007986 */ /* 0x0005e8000c10190a */
[----:B------:R-:W3:Y:S04]  /*1330*/  LDG.E R13, desc[UR10][R28.64] ;  /* 0x0000000a1c0d7981 */ /* 0x000ee8000c1e1900 */
[----:B---3--:R3:W-:Y:S04]  /*1340*/  STG.E desc[UR10][R4.64+0x14], R13 ;  /* 0x0000140d04007986 */ /* 0x0087e8000c10190a */
[----:B------:R3:W-:Y:S04]  /*1350*/  STG.E desc[UR10][R4.64+0x18], R13 ;  /* 0x0000180d04007986 */ /* 0x0007e8000c10190a */
[----:B------:R-:W4:Y:S04]  /*1360*/  LDG.E R15, desc[UR10][R28.64] ;  /* 0x0000000a1c0f7981 */ /* 0x000f28000c1e1900 */
[----:B----4-:R3:W-:Y:S04]  /*1370*/  STG.E desc[UR10][R4.64+0x1c], R15 ;  /* 0x00001c0f04007986 */ /* 0x0107e8000c10190a */
[----:B------:R3:W-:Y:S04]  /*1380*/  STG.E desc[UR10][R4.64+0x20], R15 ;  /* 0x0000200f04007986 */ /* 0x0007e8000c10190a */
[----:B------:R-:W4:Y:S04]  /*1390*/  LDG.E R17, desc[UR10][R28.64] ;  /* 0x0000000a1c117981 */ /* 0x000f28000c1e1900 */
[----:B----4-:R3:W-:Y:S04]  /*13a0*/  STG.E desc[UR10][R4.64+0x24], R17 ;  /* 0x0000241104007986 */ /* 0x0107e8000c10190a */
[----:B------:R3:W-:Y:S04]  /*13b0*/  STG.E desc[UR10][R4.64+0x28], R17 ;  /* 0x0000281104007986 */ /* 0x0007e8000c10190a */
[----:B-1----:R-:W4:Y:S04]  /*13c0*/  LDG.E R9, desc[UR10][R28.64] ;  /* 0x0000000a1c097981 */ /* 0x002f28000c1e1900 */
[----:B----4-:R3:W-:Y:S04]  /*13d0*/  STG.E desc[UR10][R4.64+0x2c], R9 ;  /* 0x00002c0904007986 */ /* 0x0107e8000c10190a */
[----:B------:R3:W-:Y:S04]  /*13e0*/  STG.E desc[UR10][R4.64+0x30], R9 ;  /* 0x0000300904007986 */ /* 0x0007e8000c10190a */
[----:B--2---:R-:W2:Y:S01]  /*13f0*/  LDG.E R11, desc[UR10][R28.64] ;  /* 0x0000000a1c0b7981 */ /* 0x004ea2000c1e1900 */
[----:B------:R-:W-:-:S04]  /*1400*/  IADD3 R0, PT, PT, R0, 0x10, RZ ;  /* 0x0000001000007810 */ /* 0x000fc80007ffe0ff */
[----:B------:R-:W-:Y:S01]  /*1410*/  ISETP.NE.AND P1, PT, R0, R3, PT ;  /* 0x000000030000720c */ /* 0x000fe20003f25270 */
[----:B--2---:R3:W-:Y:S04]  /*1420*/  STG.E desc[UR10][R4.64+0x34], R11 ;  /* 0x0000340b04007986 */ /* 0x0047e8000c10190a */
[----:B------:R3:W-:Y:S04]  /*1430*/  STG.E desc[UR10][R4.64+0x38], R11 ;  /* 0x0000380b04007986 */ /* 0x0007e8000c10190a */
[----:B------:R-:W2:Y:S04]  /*1440*/  LDG.E R7, desc[UR10][R28.64] ;  /* 0x0000000a1c077981 */ /* 0x000ea8000c1e1900 */
[----:B--2---:R3:W-:Y:S01]  /*1450*/  STG.E desc[UR10][R4.64+0x3c], R7 ;  /* 0x00003c0704007986 */ /* 0x0047e2000c10190a */
[----:B------:R-:W-:Y:S05]  /*1460*/  @P1 BRA `(.L_x_11) ;  /* 0xfffffffc00881947 */ /* 0x000fea000383ffff */
.L_x_10:
[----:B------:R-:W-:Y:S05]  /*1470*/  @!P0 EXIT ;  /* 0x000000000000894d */ /* 0x000fea0003800000 */
[----:B------:R-:W-:Y:S02]  /*1480*/  ISETP.GE.U32.AND P0, PT, R8, 0x8, PT ;  /* 0x000000080800780c */ /* 0x000fe40003f06070 */
[----:B------:R-:W-:-:S04]  /*1490*/  LOP3.LUT R10, R6, 0x7, RZ, 0xc0, !PT ;  /* 0x00000007060a7812 */ /* 0x000fc800078ec0ff */
[----:B------:R-:W-:-:S07]  /*14a0*/  ISETP.NE.AND P1, PT, R10, RZ, PT ;  /* 0x000000ff0a00720c */ /* 0x000fce0003f25270 */
[----:B------:R-:W-:Y:S06]  /*14b0*/  @!P0 BRA `(.L_x_12) ;  /* 0x0000000000408947 */ /* 0x000fec0003800000 */
[----:B---3--:R-:W2:Y:S01]  /*14c0*/  LDG.E R7, desc[UR10][R28.64] ;  /* 0x0000000a1c077981 */ /* 0x008ea2000c1e1900 */
[----:B------:R-:W1:Y:S01]  /*14d0*/  LDC.64 R4, c[0x0][0x398] ;  /* 0x0000e600ff047b82 */ /* 0x000e620000000a00 */
[----:B------:R-:W-:-:S04]  /*14e0*/  IMAD R9, R2, UR6, R3 ;  /* 0x0000000602097c24 */ /* 0x000fc8000f8e0203 */
[----:B-1----:R-:W-:-:S05]  /*14f0*/  IMAD.WIDE R4, R9, 0x4, R4 ;  /* 0x0000000409047825 */ /* 0x002fca00078e0204 */
[----:B--2---:R1:W-:Y:S04]  /*1500*/  STG.E desc[UR10][R4.64], R7 ;  /* 0x0000000704007986 */ /* 0x0043e8000c10190a */
[----:B------:R1:W-:Y:S04]  /*1510*/  STG.E desc[UR10][R4.64+0x4], R7 ;  /* 0x0000040704007986 */ /* 0x0003e8000c10190a */
[----:B------:R-:W2:Y:S04]  /*1520*/  LDG.E R9, desc[UR10][R28.64] ;  /* 0x0000000a1c097981 */ /* 0x000ea8000c1e1900 */
[----:B--2---:R1:W-:Y:S04]  /*1530*/  STG.E desc[UR10][R4.64+0x8], R9 ;  /* 0x0000080904007986 */ /* 0x0043e8000c10190a */
[----:B------:R1:W-:Y:S04]  /*1540*/  STG.E desc[UR10][R4.64+0xc], R9 ;  /* 0x00000c0904007986 */ /* 0x0003e8000c10190a */
[----:B------:R-:W2:Y:S04]  /*1550*/  LDG.E R11, desc[UR10][R28.64] ;  /* 0x0000000a1c0b7981 */ /* 0x000ea8000c1e1900 */
[----:B--2---:R1:W-:Y:S04]  /*1560*/  STG.E desc[UR10][R4.64+0x10], R11 ;  /* 0x0000100b04007986 */ /* 0x0043e8000c10190a */
[----:B------:R1:W-:Y:S04]  /*1570*/  STG.E desc[UR10][R4.64+0x14], R11 ;  /* 0x0000140b04007986 */ /* 0x0003e8000c10190a */
[----:B------:R-:W2:Y:S01]  /*1580*/  LDG.E R13, desc[UR10][R28.64] ;  /* 0x0000000a1c0d7981 */ /* 0x000ea2000c1e1900 */
[----:B------:R-:W-:-:S03]  /*1590*/  IADD3 R3, PT, PT, R3, 0x8, RZ ;  /* 0x0000000803037810 */ /* 0x000fc60007ffe0ff */
[----:B--2---:R1:W-:Y:S04]  /*15a0*/  STG.E desc[UR10][R4.64+0x18], R13 ;  /* 0x0000180d04007986 */ /* 0x0043e8000c10190a */
[----:B------:R1:W-:Y:S02]  /*15b0*/  STG.E desc[UR10][R4.64+0x1c], R13 ;  /* 0x00001c0d04007986 */ /* 0x0003e4000c10190a */
.L_x_12:
[----:B------:R-:W-:Y:S05]  /*15c0*/  @!P1 EXIT ;  /* 0x000000000000994d */ /* 0x000fea0003800000 */
[----:B------:R-:W-:Y:S02]  /*15d0*/  ISETP.GE.U32.AND P0, PT, R10, 0x4, PT ;  /* 0x000000040a00780c */ /* 0x000fe40003f06070 */
[----:B------:R-:W-:-:S04]  /*15e0*/  LOP3.LUT R0, R6, 0x3, RZ, 0xc0, !PT ;  /* 0x0000000306007812 */ /* 0x000fc800078ec0ff */
[----:B------:R-:W-:-:S07]  /*15f0*/  ISETP.NE.AND P1, PT, R0, RZ, PT ;  /* 0x000000ff0000720c */ /* 0x000fce0003f25270 */
[----:B------:R-:W-:Y:S06]  /*1600*/  @!P0 BRA `(.L_x_13) ;  /* 0x0000000000288947 */ /* 0x000fec0003800000 */
[----:B-1-3--:R-:W2:Y:S01]  /*1610*/  LDG.E R7, desc[UR10][R28.64] ;  /* 0x0000000a1c077981 */ /* 0x00aea2000c1e1900 */
[----:B------:R-:W1:Y:S01]  /*1620*/  LDC.64 R4, c[0x0][0x398] ;  /* 0x0000e600ff047b82 */ /* 0x000e620000000a00 */
[----:B------:R-:W-:-:S04]  /*1630*/  IMAD R9, R2, UR6, R3 ;  /* 0x0000000602097c24 */ /* 0x000fc8000f8e0203 */
[----:B-1----:R-:W-:-:S05]  /*1640*/  IMAD.WIDE R4, R9, 0x4, R4 ;  /* 0x0000000409047825 */ /* 0x002fca00078e0204 */
[----:B--2---:R2:W-:Y:S04]  /*1650*/  STG.E desc[UR10][R4.64], R7 ;  /* 0x0000000704007986 */ /* 0x0045e8000c10190a */
[----:B------:R2:W-:Y:S04]  /*1660*/  STG.E desc[UR10][R4.64+0x4], R7 ;  /* 0x0000040704007986 */ /* 0x0005e8000c10190a */
[----:B------:R-:W3:Y:S01]  /*1670*/  LDG.E R9, desc[UR10][R28.64] ;  /* 0x0000000a1c097981 */ /* 0x000ee2000c1e1900 */
[----:B------:R-:W-:-:S03]  /*1680*/  IADD3 R3, PT, PT, R3, 0x4, RZ ;  /* 0x0000000403037810 */ /* 0x000fc60007ffe0ff */
[----:B---3--:R2:W-:Y:S04]  /*1690*/  STG.E desc[UR10][R4.64+0x8], R9 ;  /* 0x0000080904007986 */ /* 0x0085e8000c10190a */
[----:B------:R2:W-:Y:S02]  /*16a0*/  STG.E desc[UR10][R4.64+0xc], R9 ;  /* 0x00000c0904007986 */ /* 0x0005e4000c10190a */
.L_x_13:
[----:B------:R-:W-:Y:S05]  /*16b0*/  @!P1 EXIT ;  /* 0x000000000000994d */ /* 0x000fea0003800000 */
[----:B0-----:R0:W5:Y:S01]  /*16c0*/  LDG.E R29, desc[UR10][R28.64] ;  /* 0x0000000a1c1d7981 */ /* 0x001162000c1e1900 */
[----:B-123--:R-:W1:Y:S01]  /*16d0*/  LDC.64 R6, c[0x0][0x398] ;  /* 0x0000e600ff067b82 */ /* 0x00ee620000000a00 */
[----:B------:R-:W2:Y:S01]  /*16e0*/  LDCU UR5, c[0x0][0x3ac] ;  /* 0x00007580ff0577ac */ /* 0x000ea20008000800 */
[----:B------:R-:W-:-:S05]  /*16f0*/  UMOV UR4, URZ ;  /* 0x000000ff00047c82 */ /* 0x000fca0008000000 */
.L_x_14:
[----:B------:R-:W-:Y:S01]  /*1700*/  UIADD3 UR4, UPT, UPT, UR4, 0x1, URZ ;  /* 0x0000000104047890 */ /* 0x000fe2000fffe0ff */
[----:B-12---:R-:W-:-:S04]  /*1710*/  IMAD R5, R2, UR5, R3 ;  /* 0x0000000502057c24 */ /* 0x006fc8000f8e0203 */
[----:B-1----:R-:W-:Y:S01]  /*1720*/  IMAD.WIDE R4, R5, 0x4, R6 ;  /* 0x0000000405047825 */ /* 0x002fe200078e0206 */
[----:B------:R-:W-:-:S04]  /*1730*/  ISETP.NE.AND P0, PT, R0, UR4, PT ;  /* 0x0000000400007c0c */ /* 0x000fc8000bf05270 */
[----:B-----5:R1:W-:Y:S09]  /*1740*/  STG.E desc[UR10][R4.64], R29 ;  /* 0x0000001d04007986 */ /* 0x0203f2000c10190a */
[----:B------:R-:W-:Y:S05]  /*1750*/  @!P0 EXIT ;  /* 0x000000000000894d */ /* 0x000fea0003800000 */
[----:B------:R-:W-:Y:S01]  /*1760*/  IADD3 R3, PT, PT, R3, 0x1, RZ ;  /* 0x0000000103037810 */ /* 0x000fe20007ffe0ff */
[----:B------:R-:W-:Y:S06]  /*1770*/  BRA `(.L_x_14) ;  /* 0xfffffffc00e07947 */ /* 0x000fec000383ffff */
.L_x_0:
        /* <DEDUP_REMOVED lines=9> */
.L_x_16:
        /* <DEDUP_REMOVED lines=30> */
.L_x_15:
        /* <DEDUP_REMOVED lines=21> */
.L_x_17:
        /* <DEDUP_REMOVED lines=15> */
.L_x_18:
[----:B------:R-:W-:Y:S05]  /*1c30*/  @!P1 EXIT ;  /* 0x000000000000994d */ /* 0x000fea0003800000 */
[----:B0-----:R0:W5:Y:S01]  /*1c40*/  LDG.E R29, desc[UR10][R28.64] ;  /* 0x0000000a1c1d7981 */ /* 0x001162000c1e1900 */
[----:B-123--:R-:W1:Y:S01]  /*1c50*/  LDC.64 R6, c[0x0][0x398] ;  /* 0x0000e600ff067b82 */ /* 0x00ee620000000a00 */
[----:B------:R-:W-:-:S05]  /*1c60*/  UMOV UR4, URZ ;  /* 0x000000ff00047c82 */ /* 0x000fca0008000000 */
.L_x_19:
[----:B------:R-:W-:Y:S01]  /*1c70*/  UIADD3 UR4, UPT, UPT, UR4, 0x1, URZ ;  /* 0x0000000104047890 */ /* 0x000fe2000fffe0ff */
[----:B--2---:R-:W-:Y:S01]  /*1c80*/  IMAD R5, R2, UR6, R3 ;  /* 0x0000000602057c24 */ /* 0x004fe2000f8e0203 */
[----:B------:R-:W-:-:S03]  /*1c90*/  IADD3 R3, PT, PT, R3, 0x1, RZ ;  /* 0x0000000103037810 */ /* 0x000fc60007ffe0ff */
[----:B-1----:R-:W-:Y:S01]  /*1ca0*/  IMAD.WIDE R4, R5, 0x4, R6 ;  /* 0x0000000405047825 */ /* 0x002fe200078e0206 */
[----:B------:R-:W-:-:S04]  /*1cb0*/  ISETP.NE.AND P0, PT, R0, UR4, PT ;  /* 0x0000000400007c0c */ /* 0x000fc8000bf05270 */
[----:B-----5:R2:W-:Y:S09]  /*1cc0*/  STG.E desc[UR10][R4.64], R29 ;  /* 0x0000001d04007986 */ /* 0x0205f2000c10190a */
[----:B------:R-:W-:Y:S05]  /*1cd0*/  @P0 BRA `(.L_x_19) ;  /* 0xfffffffc00e40947 */ /* 0x000fea000383ffff */
[----:B------:R-:W-:Y:S05]  /*1ce0*/  EXIT ;  /* 0x000000000000794d */ /* 0x000fea0003800000 */
.L_x_20:
[----:B------:R-:W-:-:S00]  /*1cf0*/  BRA `(.L_x_20) ;  /* 0xfffffffc00fc7947 */ /* 0x000fc0000383ffff */
[----:B------:R-:W-:-:S00]  /*1d00*/  NOP ;  /* 0x0000000000007918 */ /* 0x000fc00000000000 */
[----:B------:R-:W-:-:S00]  /*1d10*/  NOP ;  /* 0x0000000000007918 */ /* 0x000fc00000000000 */
[----:B------:R-:W-:-:S00]  /*1d20*/  NOP ;  /* 0x0000000000007918 */ /* 0x000fc00000000000 */
[----:B------:R-:W-:-:S00]  /*1d30*/  NOP ;  /* 0x0000000000007918 */ /* 0x000fc00000000000 */
[----:B------:R-:W-:-:S00]  /*1d40*/  NOP ;  /* 0x0000000000007918 */ /* 0x000fc00000000000 */
[----:B------:R-:W-:-:S00]  /*1d50*/  NOP ;  /* 0x0000000000007918 */ /* 0x000fc00000000000 */
[----:B------:R-:W-:-:S00]  /*1d60*/  NOP ;  /* 0x0000000000007918 */ /* 0x000fc00000000000 */
[----:B------:R-:W-:-:S00]  /*1d70*/  NOP ;  /* 0x0000000000007918 */ /* 0x000fc00000000000 */
.L_x_21:


//--------------------- .nv.shared.reserved.0     --------------------------
	.section	.nv.shared.reserved.0,"aw",@nobits
	.weak		__nv_reservedSMEM_offset_0_alias
	.size		__nv_reservedSMEM_offset_0_alias, 0, 64
	.other		__nv_reservedSMEM_offset_0_alias,@"STO_CUDA_RESERVED_SHARED STV_DEFAULT"
__nv_reservedSMEM_offset_0_alias:
	.zero		0
	.zero		64


//--------------------- .nv.constant0._Z13conv2d_kernelPKfS0_S0_Pfiiiii --------------------------
	.section	.nv.constant0._Z13conv2d_kernelPKfS0_S0_Pfiiiii,"a",@progbits
	.sectionflags	@""
	.align	4
.nv.constant0._Z13conv2d_kernelPKfS0_S0_Pfiiiii:
	.zero		948


//--------------------- SYMBOLS --------------------------

	.type		.nv.reservedSmem.offset0,@object
	.size		.nv.reservedSmem.offset0,0x4
